//
// Generated by NVIDIA NVVM Compiler
//
// Compiler Build ID: CL-36424714
// Cuda compilation tools, release 13.0, V13.0.88
// Based on NVVM 20.0.0
//

.version 9.0
.target sm_100
.address_size 64

	// .globl	_Z22waller_operator_kernelPKfS0_S0_Pfiif

.visible .entry _Z22waller_operator_kernelPKfS0_S0_Pfiif(
	.param .u64 .ptr .align 1 _Z22waller_operator_kernelPKfS0_S0_Pfiif_param_0,
	.param .u64 .ptr .align 1 _Z22waller_operator_kernelPKfS0_S0_Pfiif_param_1,
	.param .u64 .ptr .align 1 _Z22waller_operator_kernelPKfS0_S0_Pfiif_param_2,
	.param .u64 .ptr .align 1 _Z22waller_operator_kernelPKfS0_S0_Pfiif_param_3,
	.param .u32 _Z22waller_operator_kernelPKfS0_S0_Pfiif_param_4,
	.param .u32 _Z22waller_operator_kernelPKfS0_S0_Pfiif_param_5,
	.param .f32 _Z22waller_operator_kernelPKfS0_S0_Pfiif_param_6
)
{
	.local .align 16 .b8 	__local_depot0[512];
	.reg .b64 	%SP;
	.reg .b64 	%SPL;
	.reg .pred 	%p<32>;
	.reg .b32 	%r<79>;
	.reg .b32 	%f<260>;
	.reg .b64 	%rd<63>;

	mov.u64 	%SPL, __local_depot0;
	ld.param.u64 	%rd25, [_Z22waller_operator_kernelPKfS0_S0_Pfiif_param_0];
	ld.param.u64 	%rd26, [_Z22waller_operator_kernelPKfS0_S0_Pfiif_param_1];
	ld.param.u64 	%rd27, [_Z22waller_operator_kernelPKfS0_S0_Pfiif_param_2];
	ld.param.u64 	%rd28, [_Z22waller_operator_kernelPKfS0_S0_Pfiif_param_3];
	ld.param.u32 	%r38, [_Z22waller_operator_kernelPKfS0_S0_Pfiif_param_4];
	ld.param.u32 	%r37, [_Z22waller_operator_kernelPKfS0_S0_Pfiif_param_5];
	ld.param.f32 	%f34, [_Z22waller_operator_kernelPKfS0_S0_Pfiif_param_6];
	cvta.to.global.u64 	%rd1, %rd28;
	cvta.to.global.u64 	%rd2, %rd26;
	cvta.to.global.u64 	%rd3, %rd25;
	cvta.to.global.u64 	%rd4, %rd27;
	add.u64 	%rd5, %SPL, 0;
	mov.u32 	%r39, %ctaid.x;
	mov.u32 	%r40, %ntid.x;
	mov.u32 	%r41, %tid.x;
	mad.lo.s32 	%r1, %r39, %r40, %r41;
	setp.ge.s32 	%p1, %r1, %r38;
	@%p1 bra 	$L__BB0_40;
	mov.f32 	%f259, 0f00000000;
	st.local.v4.f32 	[%rd5], {%f259, %f259, %f259, %f259};
	add.s64 	%rd61, %rd5, 16;
	st.local.v4.f32 	[%rd5+16], {%f259, %f259, %f259, %f259};
	st.local.v4.f32 	[%rd5+32], {%f259, %f259, %f259, %f259};
	st.local.v4.f32 	[%rd5+48], {%f259, %f259, %f259, %f259};
	st.local.v4.f32 	[%rd5+64], {%f259, %f259, %f259, %f259};
	st.local.v4.f32 	[%rd5+80], {%f259, %f259, %f259, %f259};
	st.local.v4.f32 	[%rd5+96], {%f259, %f259, %f259, %f259};
	st.local.v4.f32 	[%rd5+112], {%f259, %f259, %f259, %f259};
	st.local.v4.f32 	[%rd5+128], {%f259, %f259, %f259, %f259};
	st.local.v4.f32 	[%rd5+144], {%f259, %f259, %f259, %f259};
	st.local.v4.f32 	[%rd5+160], {%f259, %f259, %f259, %f259};
	st.local.v4.f32 	[%rd5+176], {%f259, %f259, %f259, %f259};
	st.local.v4.f32 	[%rd5+192], {%f259, %f259, %f259, %f259};
	st.local.v4.f32 	[%rd5+208], {%f259, %f259, %f259, %f259};
	st.local.v4.f32 	[%rd5+224], {%f259, %f259, %f259, %f259};
	st.local.v4.f32 	[%rd5+240], {%f259, %f259, %f259, %f259};
	st.local.v4.f32 	[%rd5+256], {%f259, %f259, %f259, %f259};
	st.local.v4.f32 	[%rd5+272], {%f259, %f259, %f259, %f259};
	st.local.v4.f32 	[%rd5+288], {%f259, %f259, %f259, %f259};
	st.local.v4.f32 	[%rd5+304], {%f259, %f259, %f259, %f259};
	st.local.v4.f32 	[%rd5+320], {%f259, %f259, %f259, %f259};
	st.local.v4.f32 	[%rd5+336], {%f259, %f259, %f259, %f259};
	st.local.v4.f32 	[%rd5+352], {%f259, %f259, %f259, %f259};
	st.local.v4.f32 	[%rd5+368], {%f259, %f259, %f259, %f259};
	st.local.v4.f32 	[%rd5+384], {%f259, %f259, %f259, %f259};
	st.local.v4.f32 	[%rd5+400], {%f259, %f259, %f259, %f259};
	st.local.v4.f32 	[%rd5+416], {%f259, %f259, %f259, %f259};
	st.local.v4.f32 	[%rd5+432], {%f259, %f259, %f259, %f259};
	st.local.v4.f32 	[%rd5+448], {%f259, %f259, %f259, %f259};
	st.local.v4.f32 	[%rd5+464], {%f259, %f259, %f259, %f259};
	st.local.v4.f32 	[%rd5+480], {%f259, %f259, %f259, %f259};
	st.local.v4.f32 	[%rd5+496], {%f259, %f259, %f259, %f259};
	setp.lt.s32 	%p2, %r1, 0;
	@%p2 bra 	$L__BB0_33;
	mul.lo.s32 	%r2, %r37, %r1;
	setp.lt.s32 	%p3, %r37, 1;
	@%p3 bra 	$L__BB0_27;
	and.b32  	%r3, %r37, 7;
	and.b32  	%r4, %r37, 2147483640;
	neg.s32 	%r5, %r4;
	cvt.u64.u32 	%rd7, %r2;
	mov.f32 	%f247, 0fFF800000;
	mov.f32 	%f259, 0f00000000;
	mov.b32 	%r67, 0;
$L__BB0_4:
	mov.f32 	%f2, %f247;
	mov.u32 	%r6, %r67;
	setp.lt.u32 	%p8, %r37, 8;
	mul.lo.s32 	%r7, %r6, %r37;
	mov.f32 	%f251, 0f00000000;
	mov.b32 	%r71, 0;
	@%p8 bra 	$L__BB0_7;
	shl.b64 	%rd30, %rd7, 2;
	add.s64 	%rd31, %rd30, %rd3;
	add.s64 	%rd60, %rd31, 16;
	mul.wide.u32 	%rd32, %r7, 4;
	add.s64 	%rd33, %rd2, %rd32;
	add.s64 	%rd59, %rd33, 16;
	mov.f32 	%f251, 0f00000000;
	mov.u32 	%r68, %r5;
$L__BB0_6:
	.pragma "nounroll";
	ld.global.nc.f32 	%f108, [%rd60+-16];
	ld.global.nc.f32 	%f109, [%rd59+-16];
	fma.rn.f32 	%f110, %f108, %f109, %f251;
	ld.global.nc.f32 	%f111, [%rd60+-12];
	ld.global.nc.f32 	%f112, [%rd59+-12];
	fma.rn.f32 	%f113, %f111, %f112, %f110;
	ld.global.nc.f32 	%f114, [%rd60+-8];
	ld.global.nc.f32 	%f115, [%rd59+-8];
	fma.rn.f32 	%f116, %f114, %f115, %f113;
	ld.global.nc.f32 	%f117, [%rd60+-4];
	ld.global.nc.f32 	%f118, [%rd59+-4];
	fma.rn.f32 	%f119, %f117, %f118, %f116;
	ld.global.nc.f32 	%f120, [%rd60];
	ld.global.nc.f32 	%f121, [%rd59];
	fma.rn.f32 	%f122, %f120, %f121, %f119;
	ld.global.nc.f32 	%f123, [%rd60+4];
	ld.global.nc.f32 	%f124, [%rd59+4];
	fma.rn.f32 	%f125, %f123, %f124, %f122;
	ld.global.nc.f32 	%f126, [%rd60+8];
	ld.global.nc.f32 	%f127, [%rd59+8];
	fma.rn.f32 	%f128, %f126, %f127, %f125;
	ld.global.nc.f32 	%f129, [%rd60+12];
	ld.global.nc.f32 	%f130, [%rd59+12];
	fma.rn.f32 	%f251, %f129, %f130, %f128;
	add.s32 	%r68, %r68, 8;
	add.s64 	%rd60, %rd60, 32;
	add.s64 	%rd59, %rd59, 32;
	setp.eq.s32 	%p9, %r68, 0;
	mov.u32 	%r71, %r4;
	@%p9 bra 	$L__BB0_7;
	bra.uni 	$L__BB0_6;
$L__BB0_7:
	setp.eq.s32 	%p10, %r3, 0;
	@%p10 bra 	$L__BB0_15;
	setp.eq.s32 	%p11, %r3, 1;
	add.s32 	%r56, %r71, %r2;
	mul.wide.u32 	%rd34, %r56, 4;
	add.s64 	%rd35, %rd3, %rd34;
	ld.global.nc.f32 	%f131, [%rd35];
	add.s32 	%r57, %r71, %r7;
	mul.wide.u32 	%rd36, %r57, 4;
	add.s64 	%rd37, %rd2, %rd36;
	ld.global.nc.f32 	%f132, [%rd37];
	fma.rn.f32 	%f251, %f131, %f132, %f251;
	@%p11 bra 	$L__BB0_15;
	setp.eq.s32 	%p12, %r3, 2;
	cvt.u64.u32 	%rd38, %r71;
	add.s64 	%rd39, %rd38, %rd7;
	shl.b64 	%rd40, %rd39, 2;
	add.s64 	%rd17, %rd3, %rd40;
	ld.global.nc.f32 	%f133, [%rd17+4];
	cvt.u64.u32 	%rd41, %r7;
	add.s64 	%rd42, %rd38, %rd41;
	shl.b64 	%rd43, %rd42, 2;
	add.s64 	%rd18, %rd2, %rd43;
	ld.global.nc.f32 	%f134, [%rd18+4];
	fma.rn.f32 	%f251, %f133, %f134, %f251;
	@%p12 bra 	$L__BB0_15;
	setp.eq.s32 	%p13, %r3, 3;
	ld.global.nc.f32 	%f135, [%rd17+8];
	ld.global.nc.f32 	%f136, [%rd18+8];
	fma.rn.f32 	%f251, %f135, %f136, %f251;
	@%p13 bra 	$L__BB0_15;
	setp.eq.s32 	%p14, %r3, 4;
	ld.global.nc.f32 	%f137, [%rd17+12];
	ld.global.nc.f32 	%f138, [%rd18+12];
	fma.rn.f32 	%f251, %f137, %f138, %f251;
	@%p14 bra 	$L__BB0_15;
	setp.eq.s32 	%p15, %r3, 5;
	ld.global.nc.f32 	%f139, [%rd17+16];
	ld.global.nc.f32 	%f140, [%rd18+16];
	fma.rn.f32 	%f251, %f139, %f140, %f251;
	@%p15 bra 	$L__BB0_15;
	setp.eq.s32 	%p16, %r3, 6;
	ld.global.nc.f32 	%f141, [%rd17+20];
	ld.global.nc.f32 	%f142, [%rd18+20];
	fma.rn.f32 	%f251, %f141, %f142, %f251;
	@%p16 bra 	$L__BB0_15;
	ld.global.nc.f32 	%f143, [%rd17+24];
	ld.global.nc.f32 	%f144, [%rd18+24];
	fma.rn.f32 	%f251, %f143, %f144, %f251;
$L__BB0_15:
	mul.f32 	%f145, %f34, %f251;
	max.f32 	%f247, %f2, %f145;
	sub.f32 	%f146, %f2, %f247;
	fma.rn.f32 	%f147, %f146, 0f3BBB989D, 0f3F000000;
	cvt.sat.f32.f32 	%f148, %f147;
	mov.f32 	%f149, 0f4B400001;
	mov.f32 	%f150, 0f437C0000;
	fma.rm.f32 	%f151, %f148, %f150, %f149;
	add.f32 	%f152, %f151, 0fCB40007F;
	neg.f32 	%f153, %f152;
	fma.rn.f32 	%f154, %f146, 0f3FB8AA3B, %f153;
	fma.rn.f32 	%f155, %f146, 0f32A57060, %f154;
	mov.b32 	%r59, %f151;
	shl.b32 	%r60, %r59, 23;
	mov.b32 	%f156, %r60;
	ex2.approx.ftz.f32 	%f157, %f155;
	mul.f32 	%f16, %f157, %f156;
	sub.f32 	%f158, %f145, %f247;
	fma.rn.f32 	%f159, %f158, 0f3BBB989D, 0f3F000000;
	cvt.sat.f32.f32 	%f160, %f159;
	fma.rm.f32 	%f161, %f160, %f150, %f149;
	add.f32 	%f162, %f161, 0fCB40007F;
	neg.f32 	%f163, %f162;
	fma.rn.f32 	%f164, %f158, 0f3FB8AA3B, %f163;
	fma.rn.f32 	%f165, %f158, 0f32A57060, %f164;
	mov.b32 	%r61, %f161;
	shl.b32 	%r62, %r61, 23;
	mov.b32 	%f166, %r62;
	ex2.approx.ftz.f32 	%f167, %f165;
	mul.f32 	%f17, %f167, %f166;
	fma.rn.f32 	%f259, %f259, %f16, %f17;
	mov.b32 	%r70, 0;
	@%p8 bra 	$L__BB0_18;
	mov.b32 	%r69, 0;
$L__BB0_17:
	.pragma "nounroll";
	mul.wide.u32 	%rd44, %r69, 4;
	add.s64 	%rd45, %rd5, %rd44;
	ld.local.v4.f32 	{%f168, %f169, %f170, %f171}, [%rd45];
	add.s32 	%r64, %r69, %r7;
	mul.wide.u32 	%rd46, %r64, 4;
	add.s64 	%rd47, %rd4, %rd46;
	ld.global.nc.f32 	%f172, [%rd47];
	mul.f32 	%f173, %f17, %f172;
	fma.rn.f32 	%f174, %f16, %f168, %f173;
	ld.global.nc.f32 	%f175, [%rd47+4];
	mul.f32 	%f176, %f17, %f175;
	fma.rn.f32 	%f177, %f16, %f169, %f176;
	ld.global.nc.f32 	%f178, [%rd47+8];
	mul.f32 	%f179, %f17, %f178;
	fma.rn.f32 	%f180, %f16, %f170, %f179;
	ld.global.nc.f32 	%f181, [%rd47+12];
	mul.f32 	%f182, %f17, %f181;
	fma.rn.f32 	%f183, %f16, %f171, %f182;
	st.local.v4.f32 	[%rd45], {%f174, %f177, %f180, %f183};
	ld.local.v4.f32 	{%f184, %f185, %f186, %f187}, [%rd45+16];
	ld.global.nc.f32 	%f188, [%rd47+16];
	mul.f32 	%f189, %f17, %f188;
	fma.rn.f32 	%f190, %f16, %f184, %f189;
	ld.global.nc.f32 	%f191, [%rd47+20];
	mul.f32 	%f192, %f17, %f191;
	fma.rn.f32 	%f193, %f16, %f185, %f192;
	ld.global.nc.f32 	%f194, [%rd47+24];
	mul.f32 	%f195, %f17, %f194;
	fma.rn.f32 	%f196, %f16, %f186, %f195;
	ld.global.nc.f32 	%f197, [%rd47+28];
	mul.f32 	%f198, %f17, %f197;
	fma.rn.f32 	%f199, %f16, %f187, %f198;
	st.local.v4.f32 	[%rd45+16], {%f190, %f193, %f196, %f199};
	add.s32 	%r69, %r69, 8;
	setp.ne.s32 	%p18, %r69, %r4;
	mov.u32 	%r70, %r4;
	@%p18 bra 	$L__BB0_17;
$L__BB0_18:
	@%p10 bra 	$L__BB0_26;
	setp.eq.s32 	%p20, %r3, 1;
	cvt.u64.u32 	%rd14, %r70;
	mul.wide.u32 	%rd48, %r70, 4;
	add.s64 	%rd15, %rd5, %rd48;
	ld.local.f32 	%f200, [%rd15];
	add.s32 	%r65, %r70, %r7;
	mul.wide.u32 	%rd49, %r65, 4;
	add.s64 	%rd50, %rd4, %rd49;
	ld.global.nc.f32 	%f201, [%rd50];
	mul.f32 	%f202, %f17, %f201;
	fma.rn.f32 	%f203, %f16, %f200, %f202;
	st.local.f32 	[%rd15], %f203;
	@%p20 bra 	$L__BB0_26;
	setp.eq.s32 	%p21, %r3, 2;
	ld.local.f32 	%f204, [%rd15+4];
	cvt.u64.u32 	%rd51, %r7;
	add.s64 	%rd52, %rd14, %rd51;
	shl.b64 	%rd53, %rd52, 2;
	add.s64 	%rd16, %rd4, %rd53;
	ld.global.nc.f32 	%f205, [%rd16+4];
	mul.f32 	%f206, %f17, %f205;
	fma.rn.f32 	%f207, %f16, %f204, %f206;
	st.local.f32 	[%rd15+4], %f207;
	@%p21 bra 	$L__BB0_26;
	setp.eq.s32 	%p22, %r3, 3;
	ld.local.f32 	%f208, [%rd15+8];
	ld.global.nc.f32 	%f209, [%rd16+8];
	mul.f32 	%f210, %f17, %f209;
	fma.rn.f32 	%f211, %f16, %f208, %f210;
	st.local.f32 	[%rd15+8], %f211;
	@%p22 bra 	$L__BB0_26;
	setp.eq.s32 	%p23, %r3, 4;
	ld.local.f32 	%f212, [%rd15+12];
	ld.global.nc.f32 	%f213, [%rd16+12];
	mul.f32 	%f214, %f17, %f213;
	fma.rn.f32 	%f215, %f16, %f212, %f214;
	st.local.f32 	[%rd15+12], %f215;
	@%p23 bra 	$L__BB0_26;
	setp.eq.s32 	%p24, %r3, 5;
	ld.local.f32 	%f216, [%rd15+16];
	ld.global.nc.f32 	%f217, [%rd16+16];
	mul.f32 	%f218, %f17, %f217;
	fma.rn.f32 	%f219, %f16, %f216, %f218;
	st.local.f32 	[%rd15+16], %f219;
	@%p24 bra 	$L__BB0_26;
	setp.eq.s32 	%p25, %r3, 6;
	ld.local.f32 	%f220, [%rd15+20];
	ld.global.nc.f32 	%f221, [%rd16+20];
	mul.f32 	%f222, %f17, %f221;
	fma.rn.f32 	%f223, %f16, %f220, %f222;
	st.local.f32 	[%rd15+20], %f223;
	@%p25 bra 	$L__BB0_26;
	ld.local.f32 	%f224, [%rd15+24];
	ld.global.nc.f32 	%f225, [%rd16+24];
	mul.f32 	%f226, %f17, %f225;
	fma.rn.f32 	%f227, %f16, %f224, %f226;
	st.local.f32 	[%rd15+24], %f227;
$L__BB0_26:
	add.s32 	%r67, %r6, 1;
	setp.eq.s32 	%p26, %r6, %r1;
	@%p26 bra 	$L__BB0_33;
	bra.uni 	$L__BB0_4;
$L__BB0_27:
	add.s32 	%r15, %r1, 1;
	and.b32  	%r16, %r15, 3;
	setp.lt.u32 	%p4, %r1, 3;
	mov.f32 	%f258, 0fFF800000;
	mov.f32 	%f259, 0f00000000;
	@%p4 bra 	$L__BB0_30;
	and.b32  	%r17, %r15, 2147483644;
	mul.f32 	%f19, %f34, 0f00000000;
	mov.b32 	%r72, 0;
	mov.f32 	%f253, 0fFF800000;
	mov.f32 	%f259, 0f00000000;
$L__BB0_29:
	max.f32 	%f258, %f253, %f19;
	sub.f32 	%f41, %f253, %f258;
	fma.rn.f32 	%f42, %f41, 0f3BBB989D, 0f3F000000;
	cvt.sat.f32.f32 	%f43, %f42;
	mov.f32 	%f44, 0f4B400001;
	mov.f32 	%f45, 0f437C0000;
	fma.rm.f32 	%f46, %f43, %f45, %f44;
	add.f32 	%f47, %f46, 0fCB40007F;
	neg.f32 	%f48, %f47;
	fma.rn.f32 	%f49, %f41, 0f3FB8AA3B, %f48;
	fma.rn.f32 	%f50, %f41, 0f32A57060, %f49;
	mov.b32 	%r43, %f46;
	shl.b32 	%r44, %r43, 23;
	mov.b32 	%f51, %r44;
	ex2.approx.ftz.f32 	%f52, %f50;
	mul.f32 	%f53, %f52, %f51;
	sub.f32 	%f54, %f19, %f258;
	fma.rn.f32 	%f55, %f54, 0f3BBB989D, 0f3F000000;
	cvt.sat.f32.f32 	%f56, %f55;
	fma.rm.f32 	%f57, %f56, %f45, %f44;
	add.f32 	%f58, %f57, 0fCB40007F;
	neg.f32 	%f59, %f58;
	fma.rn.f32 	%f60, %f54, 0f3FB8AA3B, %f59;
	fma.rn.f32 	%f61, %f54, 0f32A57060, %f60;
	mov.b32 	%r45, %f57;
	shl.b32 	%r46, %r45, 23;
	mov.b32 	%f62, %r46;
	ex2.approx.ftz.f32 	%f63, %f61;
	mul.f32 	%f64, %f63, %f62;
	fma.rn.f32 	%f65, %f259, %f53, %f64;
	sub.f32 	%f66, %f258, %f258;
	fma.rn.f32 	%f67, %f66, 0f3BBB989D, 0f3F000000;
	cvt.sat.f32.f32 	%f68, %f67;
	fma.rm.f32 	%f69, %f68, %f45, %f44;
	add.f32 	%f70, %f69, 0fCB40007F;
	neg.f32 	%f71, %f70;
	fma.rn.f32 	%f72, %f66, 0f3FB8AA3B, %f71;
	fma.rn.f32 	%f73, %f66, 0f32A57060, %f72;
	mov.b32 	%r47, %f69;
	shl.b32 	%r48, %r47, 23;
	mov.b32 	%f74, %r48;
	ex2.approx.ftz.f32 	%f75, %f73;
	mul.f32 	%f76, %f75, %f74;
	fma.rn.f32 	%f77, %f65, %f76, %f64;
	fma.rn.f32 	%f78, %f77, %f76, %f64;
	fma.rn.f32 	%f259, %f78, %f76, %f64;
	add.s32 	%r72, %r72, 4;
	setp.ne.s32 	%p5, %r72, %r17;
	mov.f32 	%f253, %f258;
	@%p5 bra 	$L__BB0_29;
$L__BB0_30:
	setp.eq.s32 	%p6, %r16, 0;
	@%p6 bra 	$L__BB0_33;
	mul.f32 	%f27, %f34, 0f00000000;
	mov.b32 	%r73, 0;
$L__BB0_32:
	.pragma "nounroll";
	max.f32 	%f30, %f258, %f27;
	sub.f32 	%f79, %f258, %f30;
	fma.rn.f32 	%f80, %f79, 0f3BBB989D, 0f3F000000;
	cvt.sat.f32.f32 	%f81, %f80;
	mov.f32 	%f82, 0f4B400001;
	mov.f32 	%f83, 0f437C0000;
	fma.rm.f32 	%f84, %f81, %f83, %f82;
	add.f32 	%f85, %f84, 0fCB40007F;
	neg.f32 	%f86, %f85;
	fma.rn.f32 	%f87, %f79, 0f3FB8AA3B, %f86;
	fma.rn.f32 	%f88, %f79, 0f32A57060, %f87;
	mov.b32 	%r50, %f84;
	shl.b32 	%r51, %r50, 23;
	mov.b32 	%f89, %r51;
	ex2.approx.ftz.f32 	%f90, %f88;
	mul.f32 	%f91, %f90, %f89;
	sub.f32 	%f92, %f27, %f30;
	fma.rn.f32 	%f93, %f92, 0f3BBB989D, 0f3F000000;
	cvt.sat.f32.f32 	%f94, %f93;
	fma.rm.f32 	%f95, %f94, %f83, %f82;
	add.f32 	%f96, %f95, 0fCB40007F;
	neg.f32 	%f97, %f96;
	fma.rn.f32 	%f98, %f92, 0f3FB8AA3B, %f97;
	fma.rn.f32 	%f99, %f92, 0f32A57060, %f98;
	mov.b32 	%r52, %f95;
	shl.b32 	%r53, %r52, 23;
	mov.b32 	%f100, %r53;
	ex2.approx.ftz.f32 	%f101, %f99;
	mul.f32 	%f102, %f101, %f100;
	fma.rn.f32 	%f259, %f259, %f91, %f102;
	add.s32 	%r73, %r73, 1;
	setp.ne.s32 	%p7, %r73, %r16;
	mov.f32 	%f258, %f30;
	@%p7 bra 	$L__BB0_32;
$L__BB0_33:
	rcp.rn.f32 	%f33, %f259;
	setp.lt.s32 	%p27, %r37, 1;
	@%p27 bra 	$L__BB0_40;
	mul.lo.s32 	%r22, %r37, %r1;
	and.b32  	%r23, %r37, 7;
	setp.lt.u32 	%p28, %r37, 8;
	mov.b32 	%r76, 0;
	@%p28 bra 	$L__BB0_37;
	and.b32  	%r76, %r37, 2147483640;
	neg.s32 	%r75, %r76;
	add.s64 	%rd19, %rd1, 16;
	mov.u32 	%r74, %r22;
$L__BB0_36:
	.pragma "nounroll";
	mul.wide.s32 	%rd54, %r74, 4;
	add.s64 	%rd55, %rd19, %rd54;
	ld.local.v4.f32 	{%f228, %f229, %f230, %f231}, [%rd61+-16];
	mul.f32 	%f232, %f33, %f228;
	st.global.f32 	[%rd55+-16], %f232;
	mul.f32 	%f233, %f33, %f229;
	st.global.f32 	[%rd55+-12], %f233;
	mul.f32 	%f234, %f33, %f230;
	st.global.f32 	[%rd55+-8], %f234;
	mul.f32 	%f235, %f33, %f231;
	st.global.f32 	[%rd55+-4], %f235;
	ld.local.v4.f32 	{%f236, %f237, %f238, %f239}, [%rd61];
	mul.f32 	%f240, %f33, %f236;
	st.global.f32 	[%rd55], %f240;
	mul.f32 	%f241, %f33, %f237;
	st.global.f32 	[%rd55+4], %f241;
	mul.f32 	%f242, %f33, %f238;
	st.global.f32 	[%rd55+8], %f242;
	mul.f32 	%f243, %f33, %f239;
	st.global.f32 	[%rd55+12], %f243;
	add.s32 	%r75, %r75, 8;
	add.s64 	%rd61, %rd61, 32;
	add.s32 	%r74, %r74, 8;
	setp.ne.s32 	%p29, %r75, 0;
	@%p29 bra 	$L__BB0_36;
$L__BB0_37:
	setp.eq.s32 	%p30, %r23, 0;
	@%p30 bra 	$L__BB0_40;
	add.s32 	%r78, %r76, %r22;
	mul.wide.u32 	%rd56, %r76, 4;
	add.s64 	%rd62, %rd5, %rd56;
	neg.s32 	%r77, %r23;
$L__BB0_39:
	.pragma "nounroll";
	mul.wide.s32 	%rd57, %r78, 4;
	add.s64 	%rd58, %rd1, %rd57;
	ld.local.f32 	%f244, [%rd62];
	mul.f32 	%f245, %f33, %f244;
	st.global.f32 	[%rd58], %f245;
	add.s32 	%r78, %r78, 1;
	add.s64 	%rd62, %rd62, 4;
	add.s32 	%r77, %r77, 1;
	setp.ne.s32 	%p31, %r77, 0;
	@%p31 bra 	$L__BB0_39;
$L__BB0_40:
	ret;

}
	// .globl	_Z32waller_operator_multihead_kernelPKfS0_S0_Pfiiif
.visible .entry _Z32waller_operator_multihead_kernelPKfS0_S0_Pfiiif(
	.param .u64 .ptr .align 1 _Z32waller_operator_multihead_kernelPKfS0_S0_Pfiiif_param_0,
	.param .u64 .ptr .align 1 _Z32waller_operator_multihead_kernelPKfS0_S0_Pfiiif_param_1,
	.param .u64 .ptr .align 1 _Z32waller_operator_multihead_kernelPKfS0_S0_Pfiiif_param_2,
	.param .u64 .ptr .align 1 _Z32waller_operator_multihead_kernelPKfS0_S0_Pfiiif_param_3,
	.param .u32 _Z32waller_operator_multihead_kernelPKfS0_S0_Pfiiif_param_4,
	.param .u32 _Z32waller_operator_multihead_kernelPKfS0_S0_Pfiiif_param_5,
	.param .u32 _Z32waller_operator_multihead_kernelPKfS0_S0_Pfiiif_param_6,
	.param .f32 _Z32waller_operator_multihead_kernelPKfS0_S0_Pfiiif_param_7
)
{
	.local .align 16 .b8 	__local_depot1[512];
	.reg .b64 	%SP;
	.reg .b64 	%SPL;
	.reg .pred 	%p<36>;
	.reg .b32 	%r<125>;
	.reg .b32 	%f<422>;
	.reg .b64 	%rd<65>;

	mov.u64 	%SPL, __local_depot1;
	ld.param.u64 	%rd17, [_Z32waller_operator_multihead_kernelPKfS0_S0_Pfiiif_param_0];
	ld.param.u64 	%rd18, [_Z32waller_operator_multihead_kernelPKfS0_S0_Pfiiif_param_1];
	ld.param.u64 	%rd19, [_Z32waller_operator_multihead_kernelPKfS0_S0_Pfiiif_param_2];
	ld.param.u64 	%rd20, [_Z32waller_operator_multihead_kernelPKfS0_S0_Pfiiif_param_3];
	ld.param.u32 	%r59, [_Z32waller_operator_multihead_kernelPKfS0_S0_Pfiiif_param_4];
	ld.param.u32 	%r60, [_Z32waller_operator_multihead_kernelPKfS0_S0_Pfiiif_param_5];
	ld.param.u32 	%r61, [_Z32waller_operator_multihead_kernelPKfS0_S0_Pfiiif_param_6];
	ld.param.f32 	%f36, [_Z32waller_operator_multihead_kernelPKfS0_S0_Pfiiif_param_7];
	cvta.to.global.u64 	%rd1, %rd20;
	cvta.to.global.u64 	%rd2, %rd18;
	cvta.to.global.u64 	%rd3, %rd17;
	cvta.to.global.u64 	%rd4, %rd19;
	add.u64 	%rd5, %SPL, 0;
	mov.u32 	%r62, %ctaid.x;
	mov.u32 	%r63, %ntid.x;
	mov.u32 	%r64, %tid.x;
	mad.lo.s32 	%r1, %r62, %r63, %r64;
	mul.lo.s32 	%r65, %r61, %r59;
	setp.ge.s32 	%p1, %r1, %r65;
	@%p1 bra 	$L__BB1_50;
	rem.s32 	%r2, %r1, %r59;
	sub.s32 	%r66, %r1, %r2;
	mul.lo.s32 	%r3, %r66, %r60;
	mov.f32 	%f421, 0f00000000;
	st.local.v4.f32 	[%rd5], {%f421, %f421, %f421, %f421};
	st.local.v4.f32 	[%rd5+16], {%f421, %f421, %f421, %f421};
	st.local.v4.f32 	[%rd5+32], {%f421, %f421, %f421, %f421};
	st.local.v4.f32 	[%rd5+48], {%f421, %f421, %f421, %f421};
	st.local.v4.f32 	[%rd5+64], {%f421, %f421, %f421, %f421};
	st.local.v4.f32 	[%rd5+80], {%f421, %f421, %f421, %f421};
	st.local.v4.f32 	[%rd5+96], {%f421, %f421, %f421, %f421};
	st.local.v4.f32 	[%rd5+112], {%f421, %f421, %f421, %f421};
	st.local.v4.f32 	[%rd5+128], {%f421, %f421, %f421, %f421};
	st.local.v4.f32 	[%rd5+144], {%f421, %f421, %f421, %f421};
	st.local.v4.f32 	[%rd5+160], {%f421, %f421, %f421, %f421};
	st.local.v4.f32 	[%rd5+176], {%f421, %f421, %f421, %f421};
	st.local.v4.f32 	[%rd5+192], {%f421, %f421, %f421, %f421};
	st.local.v4.f32 	[%rd5+208], {%f421, %f421, %f421, %f421};
	st.local.v4.f32 	[%rd5+224], {%f421, %f421, %f421, %f421};
	st.local.v4.f32 	[%rd5+240], {%f421, %f421, %f421, %f421};
	st.local.v4.f32 	[%rd5+256], {%f421, %f421, %f421, %f421};
	st.local.v4.f32 	[%rd5+272], {%f421, %f421, %f421, %f421};
	st.local.v4.f32 	[%rd5+288], {%f421, %f421, %f421, %f421};
	st.local.v4.f32 	[%rd5+304], {%f421, %f421, %f421, %f421};
	st.local.v4.f32 	[%rd5+320], {%f421, %f421, %f421, %f421};
	st.local.v4.f32 	[%rd5+336], {%f421, %f421, %f421, %f421};
	st.local.v4.f32 	[%rd5+352], {%f421, %f421, %f421, %f421};
	st.local.v4.f32 	[%rd5+368], {%f421, %f421, %f421, %f421};
	st.local.v4.f32 	[%rd5+384], {%f421, %f421, %f421, %f421};
	st.local.v4.f32 	[%rd5+400], {%f421, %f421, %f421, %f421};
	st.local.v4.f32 	[%rd5+416], {%f421, %f421, %f421, %f421};
	st.local.v4.f32 	[%rd5+432], {%f421, %f421, %f421, %f421};
	st.local.v4.f32 	[%rd5+448], {%f421, %f421, %f421, %f421};
	st.local.v4.f32 	[%rd5+464], {%f421, %f421, %f421, %f421};
	st.local.v4.f32 	[%rd5+480], {%f421, %f421, %f421, %f421};
	st.local.v4.f32 	[%rd5+496], {%f421, %f421, %f421, %f421};
	setp.lt.s32 	%p2, %r2, 0;
	@%p2 bra 	$L__BB1_37;
	mad.lo.s32 	%r4, %r2, %r60, %r3;
	setp.lt.s32 	%p3, %r60, 1;
	@%p3 bra 	$L__BB1_31;
	and.b32  	%r5, %r60, 15;
	and.b32  	%r6, %r60, 7;
	and.b32  	%r7, %r60, 2147483632;
	and.b32  	%r8, %r60, 3;
	mov.f32 	%f405, 0fFF800000;
	mov.f32 	%f421, 0f00000000;
	mov.b32 	%r105, 0;
$L__BB1_4:
	mov.f32 	%f2, %f405;
	mov.u32 	%r9, %r105;
	setp.lt.u32 	%p8, %r60, 16;
	mad.lo.s32 	%r10, %r9, %r60, %r3;
	mov.f32 	%f413, 0f00000000;
	mov.b32 	%r114, 0;
	@%p8 bra 	$L__BB1_7;
	and.b32  	%r81, %r60, 2147483632;
	neg.s32 	%r108, %r81;
	mov.f32 	%f413, 0f00000000;
	mov.u32 	%r106, %r10;
	mov.u32 	%r107, %r4;
$L__BB1_6:
	.pragma "nounroll";
	mul.wide.s32 	%rd22, %r107, 4;
	add.s64 	%rd23, %rd3, %rd22;
	mul.wide.s32 	%rd24, %r106, 4;
	add.s64 	%rd25, %rd2, %rd24;
	ld.global.nc.f32 	%f110, [%rd23];
	ld.global.nc.f32 	%f111, [%rd25];
	fma.rn.f32 	%f112, %f110, %f111, %f413;
	ld.global.nc.f32 	%f113, [%rd23+4];
	ld.global.nc.f32 	%f114, [%rd25+4];
	fma.rn.f32 	%f115, %f113, %f114, %f112;
	ld.global.nc.f32 	%f116, [%rd23+8];
	ld.global.nc.f32 	%f117, [%rd25+8];
	fma.rn.f32 	%f118, %f116, %f117, %f115;
	ld.global.nc.f32 	%f119, [%rd23+12];
	ld.global.nc.f32 	%f120, [%rd25+12];
	fma.rn.f32 	%f121, %f119, %f120, %f118;
	ld.global.nc.f32 	%f122, [%rd23+16];
	ld.global.nc.f32 	%f123, [%rd25+16];
	fma.rn.f32 	%f124, %f122, %f123, %f121;
	ld.global.nc.f32 	%f125, [%rd23+20];
	ld.global.nc.f32 	%f126, [%rd25+20];
	fma.rn.f32 	%f127, %f125, %f126, %f124;
	ld.global.nc.f32 	%f128, [%rd23+24];
	ld.global.nc.f32 	%f129, [%rd25+24];
	fma.rn.f32 	%f130, %f128, %f129, %f127;
	ld.global.nc.f32 	%f131, [%rd23+28];
	ld.global.nc.f32 	%f132, [%rd25+28];
	fma.rn.f32 	%f133, %f131, %f132, %f130;
	ld.global.nc.f32 	%f134, [%rd23+32];
	ld.global.nc.f32 	%f135, [%rd25+32];
	fma.rn.f32 	%f136, %f134, %f135, %f133;
	ld.global.nc.f32 	%f137, [%rd23+36];
	ld.global.nc.f32 	%f138, [%rd25+36];
	fma.rn.f32 	%f139, %f137, %f138, %f136;
	ld.global.nc.f32 	%f140, [%rd23+40];
	ld.global.nc.f32 	%f141, [%rd25+40];
	fma.rn.f32 	%f142, %f140, %f141, %f139;
	ld.global.nc.f32 	%f143, [%rd23+44];
	ld.global.nc.f32 	%f144, [%rd25+44];
	fma.rn.f32 	%f145, %f143, %f144, %f142;
	ld.global.nc.f32 	%f146, [%rd23+48];
	ld.global.nc.f32 	%f147, [%rd25+48];
	fma.rn.f32 	%f148, %f146, %f147, %f145;
	ld.global.nc.f32 	%f149, [%rd23+52];
	ld.global.nc.f32 	%f150, [%rd25+52];
	fma.rn.f32 	%f151, %f149, %f150, %f148;
	ld.global.nc.f32 	%f152, [%rd23+56];
	ld.global.nc.f32 	%f153, [%rd25+56];
	fma.rn.f32 	%f154, %f152, %f153, %f151;
	ld.global.nc.f32 	%f155, [%rd23+60];
	ld.global.nc.f32 	%f156, [%rd25+60];
	fma.rn.f32 	%f413, %f155, %f156, %f154;
	add.s32 	%r108, %r108, 16;
	add.s32 	%r107, %r107, 16;
	add.s32 	%r106, %r106, 16;
	setp.eq.s32 	%p9, %r108, 0;
	mov.u32 	%r114, %r7;
	@%p9 bra 	$L__BB1_7;
	bra.uni 	$L__BB1_6;
$L__BB1_7:
	setp.eq.s32 	%p10, %r5, 0;
	@%p10 bra 	$L__BB1_17;
	add.s32 	%r82, %r5, -1;
	setp.lt.u32 	%p11, %r82, 7;
	@%p11 bra 	$L__BB1_10;
	add.s32 	%r83, %r4, %r114;
	mul.wide.s32 	%rd26, %r83, 4;
	add.s64 	%rd27, %rd3, %rd26;
	ld.global.nc.f32 	%f158, [%rd27];
	add.s32 	%r84, %r10, %r114;
	mul.wide.s32 	%rd28, %r84, 4;
	add.s64 	%rd29, %rd2, %rd28;
	ld.global.nc.f32 	%f159, [%rd29];
	fma.rn.f32 	%f160, %f158, %f159, %f413;
	ld.global.nc.f32 	%f161, [%rd27+4];
	ld.global.nc.f32 	%f162, [%rd29+4];
	fma.rn.f32 	%f163, %f161, %f162, %f160;
	ld.global.nc.f32 	%f164, [%rd27+8];
	ld.global.nc.f32 	%f165, [%rd29+8];
	fma.rn.f32 	%f166, %f164, %f165, %f163;
	ld.global.nc.f32 	%f167, [%rd27+12];
	ld.global.nc.f32 	%f168, [%rd29+12];
	fma.rn.f32 	%f169, %f167, %f168, %f166;
	ld.global.nc.f32 	%f170, [%rd27+16];
	ld.global.nc.f32 	%f171, [%rd29+16];
	fma.rn.f32 	%f172, %f170, %f171, %f169;
	ld.global.nc.f32 	%f173, [%rd27+20];
	ld.global.nc.f32 	%f174, [%rd29+20];
	fma.rn.f32 	%f175, %f173, %f174, %f172;
	ld.global.nc.f32 	%f176, [%rd27+24];
	ld.global.nc.f32 	%f177, [%rd29+24];
	fma.rn.f32 	%f178, %f176, %f177, %f175;
	ld.global.nc.f32 	%f179, [%rd27+28];
	ld.global.nc.f32 	%f180, [%rd29+28];
	fma.rn.f32 	%f413, %f179, %f180, %f178;
	add.s32 	%r114, %r114, 8;
$L__BB1_10:
	setp.eq.s32 	%p12, %r6, 0;
	@%p12 bra 	$L__BB1_17;
	add.s32 	%r85, %r6, -1;
	setp.lt.u32 	%p13, %r85, 3;
	@%p13 bra 	$L__BB1_13;
	add.s32 	%r86, %r4, %r114;
	mul.wide.s32 	%rd30, %r86, 4;
	add.s64 	%rd31, %rd3, %rd30;
	ld.global.nc.f32 	%f182, [%rd31];
	add.s32 	%r87, %r10, %r114;
	mul.wide.s32 	%rd32, %r87, 4;
	add.s64 	%rd33, %rd2, %rd32;
	ld.global.nc.f32 	%f183, [%rd33];
	fma.rn.f32 	%f184, %f182, %f183, %f413;
	ld.global.nc.f32 	%f185, [%rd31+4];
	ld.global.nc.f32 	%f186, [%rd33+4];
	fma.rn.f32 	%f187, %f185, %f186, %f184;
	ld.global.nc.f32 	%f188, [%rd31+8];
	ld.global.nc.f32 	%f189, [%rd33+8];
	fma.rn.f32 	%f190, %f188, %f189, %f187;
	ld.global.nc.f32 	%f191, [%rd31+12];
	ld.global.nc.f32 	%f192, [%rd33+12];
	fma.rn.f32 	%f413, %f191, %f192, %f190;
	add.s32 	%r114, %r114, 4;
$L__BB1_13:
	setp.eq.s32 	%p14, %r8, 0;
	@%p14 bra 	$L__BB1_17;
	setp.eq.s32 	%p15, %r8, 1;
	add.s32 	%r88, %r4, %r114;
	mul.wide.s32 	%rd34, %r88, 4;
	add.s64 	%rd8, %rd3, %rd34;
	ld.global.nc.f32 	%f193, [%rd8];
	add.s32 	%r89, %r10, %r114;
	mul.wide.s32 	%rd35, %r89, 4;
	add.s64 	%rd9, %rd2, %rd35;
	ld.global.nc.f32 	%f194, [%rd9];
	fma.rn.f32 	%f413, %f193, %f194, %f413;
	@%p15 bra 	$L__BB1_17;
	setp.eq.s32 	%p16, %r8, 2;
	ld.global.nc.f32 	%f195, [%rd8+4];
	ld.global.nc.f32 	%f196, [%rd9+4];
	fma.rn.f32 	%f413, %f195, %f196, %f413;
	@%p16 bra 	$L__BB1_17;
	ld.global.nc.f32 	%f197, [%rd8+8];
	ld.global.nc.f32 	%f198, [%rd9+8];
	fma.rn.f32 	%f413, %f197, %f198, %f413;
$L__BB1_17:
	setp.lt.u32 	%p17, %r60, 16;
	mul.f32 	%f199, %f36, %f413;
	max.f32 	%f405, %f2, %f199;
	sub.f32 	%f200, %f2, %f405;
	fma.rn.f32 	%f201, %f200, 0f3BBB989D, 0f3F000000;
	cvt.sat.f32.f32 	%f202, %f201;
	mov.f32 	%f203, 0f4B400001;
	mov.f32 	%f204, 0f437C0000;
	fma.rm.f32 	%f205, %f202, %f204, %f203;
	add.f32 	%f206, %f205, 0fCB40007F;
	neg.f32 	%f207, %f206;
	fma.rn.f32 	%f208, %f200, 0f3FB8AA3B, %f207;
	fma.rn.f32 	%f209, %f200, 0f32A57060, %f208;
	mov.b32 	%r91, %f205;
	shl.b32 	%r92, %r91, 23;
	mov.b32 	%f210, %r92;
	ex2.approx.ftz.f32 	%f211, %f209;
	mul.f32 	%f18, %f211, %f210;
	sub.f32 	%f212, %f199, %f405;
	fma.rn.f32 	%f213, %f212, 0f3BBB989D, 0f3F000000;
	cvt.sat.f32.f32 	%f214, %f213;
	fma.rm.f32 	%f215, %f214, %f204, %f203;
	add.f32 	%f216, %f215, 0fCB40007F;
	neg.f32 	%f217, %f216;
	fma.rn.f32 	%f218, %f212, 0f3FB8AA3B, %f217;
	fma.rn.f32 	%f219, %f212, 0f32A57060, %f218;
	mov.b32 	%r93, %f215;
	shl.b32 	%r94, %r93, 23;
	mov.b32 	%f220, %r94;
	ex2.approx.ftz.f32 	%f221, %f219;
	mul.f32 	%f19, %f221, %f220;
	fma.rn.f32 	%f421, %f421, %f18, %f19;
	mov.b32 	%r111, 0;
	@%p17 bra 	$L__BB1_20;
	mov.b32 	%r109, 0;
$L__BB1_19:
	.pragma "nounroll";
	mul.wide.u32 	%rd36, %r109, 4;
	add.s64 	%rd37, %rd5, %rd36;
	ld.local.v4.f32 	{%f222, %f223, %f224, %f225}, [%rd37];
	add.s32 	%r96, %r10, %r109;
	mul.wide.s32 	%rd38, %r96, 4;
	add.s64 	%rd39, %rd4, %rd38;
	ld.global.nc.f32 	%f226, [%rd39];
	mul.f32 	%f227, %f19, %f226;
	fma.rn.f32 	%f228, %f18, %f222, %f227;
	ld.global.nc.f32 	%f229, [%rd39+4];
	mul.f32 	%f230, %f19, %f229;
	fma.rn.f32 	%f231, %f18, %f223, %f230;
	ld.global.nc.f32 	%f232, [%rd39+8];
	mul.f32 	%f233, %f19, %f232;
	fma.rn.f32 	%f234, %f18, %f224, %f233;
	ld.global.nc.f32 	%f235, [%rd39+12];
	mul.f32 	%f236, %f19, %f235;
	fma.rn.f32 	%f237, %f18, %f225, %f236;
	st.local.v4.f32 	[%rd37], {%f228, %f231, %f234, %f237};
	ld.local.v4.f32 	{%f238, %f239, %f240, %f241}, [%rd37+16];
	ld.global.nc.f32 	%f242, [%rd39+16];
	mul.f32 	%f243, %f19, %f242;
	fma.rn.f32 	%f244, %f18, %f238, %f243;
	ld.global.nc.f32 	%f245, [%rd39+20];
	mul.f32 	%f246, %f19, %f245;
	fma.rn.f32 	%f247, %f18, %f239, %f246;
	ld.global.nc.f32 	%f248, [%rd39+24];
	mul.f32 	%f249, %f19, %f248;
	fma.rn.f32 	%f250, %f18, %f240, %f249;
	ld.global.nc.f32 	%f251, [%rd39+28];
	mul.f32 	%f252, %f19, %f251;
	fma.rn.f32 	%f253, %f18, %f241, %f252;
	st.local.v4.f32 	[%rd37+16], {%f244, %f247, %f250, %f253};
	ld.local.v4.f32 	{%f254, %f255, %f256, %f257}, [%rd37+32];
	ld.global.nc.f32 	%f258, [%rd39+32];
	mul.f32 	%f259, %f19, %f258;
	fma.rn.f32 	%f260, %f18, %f254, %f259;
	ld.global.nc.f32 	%f261, [%rd39+36];
	mul.f32 	%f262, %f19, %f261;
	fma.rn.f32 	%f263, %f18, %f255, %f262;
	ld.global.nc.f32 	%f264, [%rd39+40];
	mul.f32 	%f265, %f19, %f264;
	fma.rn.f32 	%f266, %f18, %f256, %f265;
	ld.global.nc.f32 	%f267, [%rd39+44];
	mul.f32 	%f268, %f19, %f267;
	fma.rn.f32 	%f269, %f18, %f257, %f268;
	st.local.v4.f32 	[%rd37+32], {%f260, %f263, %f266, %f269};
	ld.local.v4.f32 	{%f270, %f271, %f272, %f273}, [%rd37+48];
	ld.global.nc.f32 	%f274, [%rd39+48];
	mul.f32 	%f275, %f19, %f274;
	fma.rn.f32 	%f276, %f18, %f270, %f275;
	ld.global.nc.f32 	%f277, [%rd39+52];
	mul.f32 	%f278, %f19, %f277;
	fma.rn.f32 	%f279, %f18, %f271, %f278;
	ld.global.nc.f32 	%f280, [%rd39+56];
	mul.f32 	%f281, %f19, %f280;
	fma.rn.f32 	%f282, %f18, %f272, %f281;
	ld.global.nc.f32 	%f283, [%rd39+60];
	mul.f32 	%f284, %f19, %f283;
	fma.rn.f32 	%f285, %f18, %f273, %f284;
	st.local.v4.f32 	[%rd37+48], {%f276, %f279, %f282, %f285};
	add.s32 	%r109, %r109, 16;
	setp.ne.s32 	%p18, %r109, %r7;
	mov.u32 	%r111, %r7;
	@%p18 bra 	$L__BB1_19;
$L__BB1_20:
	@%p10 bra 	$L__BB1_30;
	add.s32 	%r97, %r5, -1;
	setp.lt.u32 	%p20, %r97, 7;
	@%p20 bra 	$L__BB1_23;
	mul.wide.u32 	%rd40, %r111, 4;
	add.s64 	%rd41, %rd5, %rd40;
	ld.local.f32 	%f286, [%rd41];
	add.s32 	%r98, %r10, %r111;
	mul.wide.s32 	%rd42, %r98, 4;
	add.s64 	%rd43, %rd4, %rd42;
	ld.global.nc.f32 	%f287, [%rd43];
	mul.f32 	%f288, %f19, %f287;
	fma.rn.f32 	%f289, %f18, %f286, %f288;
	st.local.f32 	[%rd41], %f289;
	ld.local.f32 	%f290, [%rd41+4];
	ld.global.nc.f32 	%f291, [%rd43+4];
	mul.f32 	%f292, %f19, %f291;
	fma.rn.f32 	%f293, %f18, %f290, %f292;
	st.local.f32 	[%rd41+4], %f293;
	ld.local.f32 	%f294, [%rd41+8];
	ld.global.nc.f32 	%f295, [%rd43+8];
	mul.f32 	%f296, %f19, %f295;
	fma.rn.f32 	%f297, %f18, %f294, %f296;
	st.local.f32 	[%rd41+8], %f297;
	ld.local.f32 	%f298, [%rd41+12];
	ld.global.nc.f32 	%f299, [%rd43+12];
	mul.f32 	%f300, %f19, %f299;
	fma.rn.f32 	%f301, %f18, %f298, %f300;
	st.local.f32 	[%rd41+12], %f301;
	ld.local.f32 	%f302, [%rd41+16];
	ld.global.nc.f32 	%f303, [%rd43+16];
	mul.f32 	%f304, %f19, %f303;
	fma.rn.f32 	%f305, %f18, %f302, %f304;
	st.local.f32 	[%rd41+16], %f305;
	ld.local.f32 	%f306, [%rd41+20];
	ld.global.nc.f32 	%f307, [%rd43+20];
	mul.f32 	%f308, %f19, %f307;
	fma.rn.f32 	%f309, %f18, %f306, %f308;
	st.local.f32 	[%rd41+20], %f309;
	ld.local.f32 	%f310, [%rd41+24];
	ld.global.nc.f32 	%f311, [%rd43+24];
	mul.f32 	%f312, %f19, %f311;
	fma.rn.f32 	%f313, %f18, %f310, %f312;
	st.local.f32 	[%rd41+24], %f313;
	ld.local.f32 	%f314, [%rd41+28];
	ld.global.nc.f32 	%f315, [%rd43+28];
	mul.f32 	%f316, %f19, %f315;
	fma.rn.f32 	%f317, %f18, %f314, %f316;
	st.local.f32 	[%rd41+28], %f317;
	add.s32 	%r111, %r111, 8;
$L__BB1_23:
	setp.eq.s32 	%p21, %r6, 0;
	@%p21 bra 	$L__BB1_30;
	add.s32 	%r99, %r6, -1;
	setp.lt.u32 	%p22, %r99, 3;
	@%p22 bra 	$L__BB1_26;
	mul.wide.u32 	%rd44, %r111, 4;
	add.s64 	%rd45, %rd5, %rd44;
	ld.local.f32 	%f318, [%rd45];
	add.s32 	%r100, %r10, %r111;
	mul.wide.s32 	%rd46, %r100, 4;
	add.s64 	%rd47, %rd4, %rd46;
	ld.global.nc.f32 	%f319, [%rd47];
	mul.f32 	%f320, %f19, %f319;
	fma.rn.f32 	%f321, %f18, %f318, %f320;
	st.local.f32 	[%rd45], %f321;
	ld.local.f32 	%f322, [%rd45+4];
	ld.global.nc.f32 	%f323, [%rd47+4];
	mul.f32 	%f324, %f19, %f323;
	fma.rn.f32 	%f325, %f18, %f322, %f324;
	st.local.f32 	[%rd45+4], %f325;
	ld.local.f32 	%f326, [%rd45+8];
	ld.global.nc.f32 	%f327, [%rd47+8];
	mul.f32 	%f328, %f19, %f327;
	fma.rn.f32 	%f329, %f18, %f326, %f328;
	st.local.f32 	[%rd45+8], %f329;
	ld.local.f32 	%f330, [%rd45+12];
	ld.global.nc.f32 	%f331, [%rd47+12];
	mul.f32 	%f332, %f19, %f331;
	fma.rn.f32 	%f333, %f18, %f330, %f332;
	st.local.f32 	[%rd45+12], %f333;
	add.s32 	%r111, %r111, 4;
$L__BB1_26:
	setp.eq.s32 	%p23, %r8, 0;
	@%p23 bra 	$L__BB1_30;
	setp.eq.s32 	%p24, %r8, 1;
	mul.wide.u32 	%rd48, %r111, 4;
	add.s64 	%rd6, %rd5, %rd48;
	ld.local.f32 	%f334, [%rd6];
	add.s32 	%r101, %r10, %r111;
	mul.wide.s32 	%rd49, %r101, 4;
	add.s64 	%rd7, %rd4, %rd49;
	ld.global.nc.f32 	%f335, [%rd7];
	mul.f32 	%f336, %f19, %f335;
	fma.rn.f32 	%f337, %f18, %f334, %f336;
	st.local.f32 	[%rd6], %f337;
	@%p24 bra 	$L__BB1_30;
	setp.eq.s32 	%p25, %r8, 2;
	ld.local.f32 	%f338, [%rd6+4];
	ld.global.nc.f32 	%f339, [%rd7+4];
	mul.f32 	%f340, %f19, %f339;
	fma.rn.f32 	%f341, %f18, %f338, %f340;
	st.local.f32 	[%rd6+4], %f341;
	@%p25 bra 	$L__BB1_30;
	ld.local.f32 	%f342, [%rd6+8];
	ld.global.nc.f32 	%f343, [%rd7+8];
	mul.f32 	%f344, %f19, %f343;
	fma.rn.f32 	%f345, %f18, %f342, %f344;
	st.local.f32 	[%rd6+8], %f345;
$L__BB1_30:
	add.s32 	%r105, %r9, 1;
	setp.eq.s32 	%p26, %r9, %r2;
	@%p26 bra 	$L__BB1_37;
	bra.uni 	$L__BB1_4;
$L__BB1_31:
	add.s32 	%r31, %r2, 1;
	and.b32  	%r32, %r31, 3;
	setp.lt.u32 	%p4, %r2, 3;
	mov.f32 	%f420, 0fFF800000;
	mov.f32 	%f421, 0f00000000;
	@%p4 bra 	$L__BB1_34;
	and.b32  	%r33, %r31, 2147483644;
	mul.f32 	%f21, %f36, 0f00000000;
	mov.b32 	%r116, 0;
	mov.f32 	%f415, 0fFF800000;
	mov.f32 	%f421, 0f00000000;
$L__BB1_33:
	max.f32 	%f420, %f415, %f21;
	sub.f32 	%f43, %f415, %f420;
	fma.rn.f32 	%f44, %f43, 0f3BBB989D, 0f3F000000;
	cvt.sat.f32.f32 	%f45, %f44;
	mov.f32 	%f46, 0f4B400001;
	mov.f32 	%f47, 0f437C0000;
	fma.rm.f32 	%f48, %f45, %f47, %f46;
	add.f32 	%f49, %f48, 0fCB40007F;
	neg.f32 	%f50, %f49;
	fma.rn.f32 	%f51, %f43, 0f3FB8AA3B, %f50;
	fma.rn.f32 	%f52, %f43, 0f32A57060, %f51;
	mov.b32 	%r68, %f48;
	shl.b32 	%r69, %r68, 23;
	mov.b32 	%f53, %r69;
	ex2.approx.ftz.f32 	%f54, %f52;
	mul.f32 	%f55, %f54, %f53;
	sub.f32 	%f56, %f21, %f420;
	fma.rn.f32 	%f57, %f56, 0f3BBB989D, 0f3F000000;
	cvt.sat.f32.f32 	%f58, %f57;
	fma.rm.f32 	%f59, %f58, %f47, %f46;
	add.f32 	%f60, %f59, 0fCB40007F;
	neg.f32 	%f61, %f60;
	fma.rn.f32 	%f62, %f56, 0f3FB8AA3B, %f61;
	fma.rn.f32 	%f63, %f56, 0f32A57060, %f62;
	mov.b32 	%r70, %f59;
	shl.b32 	%r71, %r70, 23;
	mov.b32 	%f64, %r71;
	ex2.approx.ftz.f32 	%f65, %f63;
	mul.f32 	%f66, %f65, %f64;
	fma.rn.f32 	%f67, %f421, %f55, %f66;
	sub.f32 	%f68, %f420, %f420;
	fma.rn.f32 	%f69, %f68, 0f3BBB989D, 0f3F000000;
	cvt.sat.f32.f32 	%f70, %f69;
	fma.rm.f32 	%f71, %f70, %f47, %f46;
	add.f32 	%f72, %f71, 0fCB40007F;
	neg.f32 	%f73, %f72;
	fma.rn.f32 	%f74, %f68, 0f3FB8AA3B, %f73;
	fma.rn.f32 	%f75, %f68, 0f32A57060, %f74;
	mov.b32 	%r72, %f71;
	shl.b32 	%r73, %r72, 23;
	mov.b32 	%f76, %r73;
	ex2.approx.ftz.f32 	%f77, %f75;
	mul.f32 	%f78, %f77, %f76;
	fma.rn.f32 	%f79, %f67, %f78, %f66;
	fma.rn.f32 	%f80, %f79, %f78, %f66;
	fma.rn.f32 	%f421, %f80, %f78, %f66;
	add.s32 	%r116, %r116, 4;
	setp.ne.s32 	%p5, %r116, %r33;
	mov.f32 	%f415, %f420;
	@%p5 bra 	$L__BB1_33;
$L__BB1_34:
	setp.eq.s32 	%p6, %r32, 0;
	@%p6 bra 	$L__BB1_37;
	mul.f32 	%f29, %f36, 0f00000000;
	mov.b32 	%r117, 0;
$L__BB1_36:
	.pragma "nounroll";
	max.f32 	%f32, %f420, %f29;
	sub.f32 	%f81, %f420, %f32;
	fma.rn.f32 	%f82, %f81, 0f3BBB989D, 0f3F000000;
	cvt.sat.f32.f32 	%f83, %f82;
	mov.f32 	%f84, 0f4B400001;
	mov.f32 	%f85, 0f437C0000;
	fma.rm.f32 	%f86, %f83, %f85, %f84;
	add.f32 	%f87, %f86, 0fCB40007F;
	neg.f32 	%f88, %f87;
	fma.rn.f32 	%f89, %f81, 0f3FB8AA3B, %f88;
	fma.rn.f32 	%f90, %f81, 0f32A57060, %f89;
	mov.b32 	%r75, %f86;
	shl.b32 	%r76, %r75, 23;
	mov.b32 	%f91, %r76;
	ex2.approx.ftz.f32 	%f92, %f90;
	mul.f32 	%f93, %f92, %f91;
	sub.f32 	%f94, %f29, %f32;
	fma.rn.f32 	%f95, %f94, 0f3BBB989D, 0f3F000000;
	cvt.sat.f32.f32 	%f96, %f95;
	fma.rm.f32 	%f97, %f96, %f85, %f84;
	add.f32 	%f98, %f97, 0fCB40007F;
	neg.f32 	%f99, %f98;
	fma.rn.f32 	%f100, %f94, 0f3FB8AA3B, %f99;
	fma.rn.f32 	%f101, %f94, 0f32A57060, %f100;
	mov.b32 	%r77, %f97;
	shl.b32 	%r78, %r77, 23;
	mov.b32 	%f102, %r78;
	ex2.approx.ftz.f32 	%f103, %f101;
	mul.f32 	%f104, %f103, %f102;
	fma.rn.f32 	%f421, %f421, %f93, %f104;
	add.s32 	%r117, %r117, 1;
	setp.ne.s32 	%p7, %r117, %r32;
	mov.f32 	%f420, %f32;
	@%p7 bra 	$L__BB1_36;
$L__BB1_37:
	rcp.rn.f32 	%f35, %f421;
	setp.lt.s32 	%p27, %r60, 1;
	@%p27 bra 	$L__BB1_50;
	mad.lo.s32 	%r38, %r2, %r60, %r3;
	and.b32  	%r39, %r60, 15;
	setp.lt.u32 	%p28, %r60, 16;
	mov.b32 	%r121, 0;
	@%p28 bra 	$L__BB1_41;
	add.s64 	%rd63, %rd5, 32;
	and.b32  	%r121, %r60, 2147483632;
	neg.s32 	%r119, %r121;
	add.s64 	%rd11, %rd1, 32;
	mov.u32 	%r118, %r38;
$L__BB1_40:
	.pragma "nounroll";
	mul.wide.s32 	%rd50, %r118, 4;
	add.s64 	%rd51, %rd11, %rd50;
	ld.local.v4.f32 	{%f346, %f347, %f348, %f349}, [%rd63+-32];
	mul.f32 	%f350, %f35, %f346;
	st.global.f32 	[%rd51+-32], %f350;
	mul.f32 	%f351, %f35, %f347;
	st.global.f32 	[%rd51+-28], %f351;
	mul.f32 	%f352, %f35, %f348;
	st.global.f32 	[%rd51+-24], %f352;
	mul.f32 	%f353, %f35, %f349;
	st.global.f32 	[%rd51+-20], %f353;
	ld.local.v4.f32 	{%f354, %f355, %f356, %f357}, [%rd63+-16];
	mul.f32 	%f358, %f35, %f354;
	st.global.f32 	[%rd51+-16], %f358;
	mul.f32 	%f359, %f35, %f355;
	st.global.f32 	[%rd51+-12], %f359;
	mul.f32 	%f360, %f35, %f356;
	st.global.f32 	[%rd51+-8], %f360;
	mul.f32 	%f361, %f35, %f357;
	st.global.f32 	[%rd51+-4], %f361;
	ld.local.v4.f32 	{%f362, %f363, %f364, %f365}, [%rd63];
	mul.f32 	%f366, %f35, %f362;
	st.global.f32 	[%rd51], %f366;
	mul.f32 	%f367, %f35, %f363;
	st.global.f32 	[%rd51+4], %f367;
	mul.f32 	%f368, %f35, %f364;
	st.global.f32 	[%rd51+8], %f368;
	mul.f32 	%f369, %f35, %f365;
	st.global.f32 	[%rd51+12], %f369;
	ld.local.v4.f32 	{%f370, %f371, %f372, %f373}, [%rd63+16];
	mul.f32 	%f374, %f35, %f370;
	st.global.f32 	[%rd51+16], %f374;
	mul.f32 	%f375, %f35, %f371;
	st.global.f32 	[%rd51+20], %f375;
	mul.f32 	%f376, %f35, %f372;
	st.global.f32 	[%rd51+24], %f376;
	mul.f32 	%f377, %f35, %f373;
	st.global.f32 	[%rd51+28], %f377;
	add.s32 	%r119, %r119, 16;
	add.s64 	%rd63, %rd63, 64;
	add.s32 	%r118, %r118, 16;
	setp.ne.s32 	%p29, %r119, 0;
	@%p29 bra 	$L__BB1_40;
$L__BB1_41:
	setp.eq.s32 	%p30, %r39, 0;
	@%p30 bra 	$L__BB1_50;
	and.b32  	%r47, %r60, 7;
	setp.lt.u32 	%p31, %r39, 8;
	@%p31 bra 	$L__BB1_44;
	mul.wide.u32 	%rd52, %r121, 4;
	add.s64 	%rd53, %rd5, %rd52;
	ld.local.f32 	%f378, [%rd53];
	mul.f32 	%f379, %f35, %f378;
	add.s32 	%r103, %r38, %r121;
	mul.wide.s32 	%rd54, %r103, 4;
	add.s64 	%rd55, %rd1, %rd54;
	st.global.f32 	[%rd55], %f379;
	ld.local.f32 	%f380, [%rd53+4];
	mul.f32 	%f381, %f35, %f380;
	st.global.f32 	[%rd55+4], %f381;
	ld.local.f32 	%f382, [%rd53+8];
	mul.f32 	%f383, %f35, %f382;
	st.global.f32 	[%rd55+8], %f383;
	ld.local.f32 	%f384, [%rd53+12];
	mul.f32 	%f385, %f35, %f384;
	st.global.f32 	[%rd55+12], %f385;
	ld.local.f32 	%f386, [%rd53+16];
	mul.f32 	%f387, %f35, %f386;
	st.global.f32 	[%rd55+16], %f387;
	ld.local.f32 	%f388, [%rd53+20];
	mul.f32 	%f389, %f35, %f388;
	st.global.f32 	[%rd55+20], %f389;
	ld.local.f32 	%f390, [%rd53+24];
	mul.f32 	%f391, %f35, %f390;
	st.global.f32 	[%rd55+24], %f391;
	ld.local.f32 	%f392, [%rd53+28];
	mul.f32 	%f393, %f35, %f392;
	st.global.f32 	[%rd55+28], %f393;
	add.s32 	%r121, %r121, 8;
$L__BB1_44:
	setp.eq.s32 	%p32, %r47, 0;
	@%p32 bra 	$L__BB1_50;
	and.b32  	%r50, %r60, 3;
	setp.lt.u32 	%p33, %r47, 4;
	@%p33 bra 	$L__BB1_47;
	mul.wide.u32 	%rd56, %r121, 4;
	add.s64 	%rd57, %rd5, %rd56;
	ld.local.f32 	%f394, [%rd57];
	mul.f32 	%f395, %f35, %f394;
	add.s32 	%r104, %r38, %r121;
	mul.wide.s32 	%rd58, %r104, 4;
	add.s64 	%rd59, %rd1, %rd58;
	st.global.f32 	[%rd59], %f395;
	ld.local.f32 	%f396, [%rd57+4];
	mul.f32 	%f397, %f35, %f396;
	st.global.f32 	[%rd59+4], %f397;
	ld.local.f32 	%f398, [%rd57+8];
	mul.f32 	%f399, %f35, %f398;
	st.global.f32 	[%rd59+8], %f399;
	ld.local.f32 	%f400, [%rd57+12];
	mul.f32 	%f401, %f35, %f400;
	st.global.f32 	[%rd59+12], %f401;
	add.s32 	%r121, %r121, 4;
$L__BB1_47:
	setp.eq.s32 	%p34, %r50, 0;
	@%p34 bra 	$L__BB1_50;
	add.s32 	%r124, %r121, %r38;
	mul.wide.u32 	%rd60, %r121, 4;
	add.s64 	%rd64, %rd5, %rd60;
	neg.s32 	%r123, %r50;
$L__BB1_49:
	.pragma "nounroll";
	mul.wide.s32 	%rd61, %r124, 4;
	add.s64 	%rd62, %rd1, %rd61;
	ld.local.f32 	%f402, [%rd64];
	mul.f32 	%f403, %f35, %f402;
	st.global.f32 	[%rd62], %f403;
	add.s32 	%r124, %r124, 1;
	add.s64 	%rd64, %rd64, 4;
	add.s32 	%r123, %r123, 1;
	setp.ne.s32 	%p35, %r123, 0;
	@%p35 bra 	$L__BB1_49;
$L__BB1_50:
	ret;

}


// ===== COMPILED SASS (sm_100) =====

	.target	sm_100

	.elftype	@"ET_EXEC"


//--------------------- .note.nv.tkinfo           --------------------------
	.section	.note.nv.tkinfo,"",@"SHT_NOTE"
	.sectionflags	@"SHF_NOTE_NV_TKINFO"
	.tkinfo
        /*0018*/ 	.word	0x00000002
        /*0030*/ 	.string	""
        /*0030*/ 	.string	"ptxas"
        /*0030*/ 	.string	"Cuda compilation tools, release 13.0, V13.0.88"
        /*0030*/ 	.string	"Build cuda_13.0.r13.0/compiler.36424714_0"
        /*0030*/ 	.string	"-arch sm_100 -m 64 "



//--------------------- .note.nv.cuinfo           --------------------------
	.section	.note.nv.cuinfo,"",@"SHT_NOTE"
	.sectionflags	@"SHF_NOTE_NV_CUINFO"
        /*0018*/ 	.short	0x0002
        /*001a*/ 	.short	0x0064
        /*001c*/ 	.short	0x0082
	.zero		2


//--------------------- .nv.info                  --------------------------
	.section	.nv.info,"",@"SHT_CUDA_INFO"
	.align	4


	//----- nvinfo : EIATTR_REGCOUNT
	.align		4
        /*0000*/ 	.byte	0x04, 0x2f
        /*0002*/ 	.short	(.L_1 - .L_0)
	.align		4
.L_0:
        /*0004*/ 	.word	index@(_Z22waller_operator_kernelPKfS0_S0_Pfiif)
        /*0008*/ 	.word	0x00000020


	//----- nvinfo : EIATTR_FRAME_SIZE
	.align		4
.L_1:
        /*000c*/ 	.byte	0x04, 0x11
        /*000e*/ 	.short	(.L_3 - .L_2)
	.align		4
.L_2:
        /*0010*/ 	.word	index@($__internal_1_$__cuda_sm20_rcp_rn_f32_slowpath)
        /*0014*/ 	.word	0x00000200


	//----- nvinfo : EIATTR_FRAME_SIZE
	.align		4
.L_3:
        /*0018*/ 	.byte	0x04, 0x11
        /*001a*/ 	.short	(.L_5 - .L_4)
	.align		4
.L_4:
        /*001c*/ 	.word	index@(_Z22waller_operator_kernelPKfS0_S0_Pfiif)
        /*0020*/ 	.word	0x00000200


	//----- nvinfo : EIATTR_REGCOUNT
	.align		4
.L_5:
        /*0024*/ 	.byte	0x04, 0x2f
        /*0026*/ 	.short	(.L_7 - .L_6)
	.align		4
.L_6:
        /*0028*/ 	.word	index@(_Z32waller_operator_multihead_kernelPKfS0_S0_Pfiiif)
        /*002c*/ 	.word	0x00000020


	//----- nvinfo : EIATTR_FRAME_SIZE
	.align		4
.L_7:
        /*0030*/ 	.byte	0x04, 0x11
        /*0032*/ 	.short	(.L_9 - .L_8)
	.align		4
.L_8:
        /*0034*/ 	.word	index@($__internal_0_$__cuda_sm20_rcp_rn_f32_slowpath)
        /*0038*/ 	.word	0x00000200


	//----- nvinfo : EIATTR_FRAME_SIZE
	.align		4
.L_9:
        /*003c*/ 	.byte	0x04, 0x11
        /*003e*/ 	.short	(.L_11 - .L_10)
	.align		4
.L_10:
        /*0040*/ 	.word	index@(_Z32waller_operator_multihead_kernelPKfS0_S0_Pfiiif)
        /*0044*/ 	.word	0x00000200


	//----- nvinfo : EIATTR_MIN_STACK_SIZE
	.align		4
.L_11:
        /*0048*/ 	.byte	0x04, 0x12
        /*004a*/ 	.short	(.L_13 - .L_12)
	.align		4
.L_12:
        /*004c*/ 	.word	index@(_Z32waller_operator_multihead_kernelPKfS0_S0_Pfiiif)
        /*0050*/ 	.word	0x00000200


	//----- nvinfo : EIATTR_MIN_STACK_SIZE
	.align		4
.L_13:
        /*0054*/ 	.byte	0x04, 0x12
        /*0056*/ 	.short	(.L_15 - .L_14)
	.align		4
.L_14:
        /*0058*/ 	.word	index@(_Z22waller_operator_kernelPKfS0_S0_Pfiif)
        /*005c*/ 	.word	0x00000200
.L_15:


//--------------------- .nv.compat                --------------------------
	.section	.nv.compat,"",@"SHT_CUDA_COMPAT_INFO"
	.align	4
        /*0000*/ 	.byte	0x02, 0x09, 0x00, 0x00, 0x02, 0x02, 0x01, 0x00, 0x02, 0x05, 0x05, 0x00, 0x03, 0x07, 0x01, 0x01
        /*0010*/ 	.byte	0x02, 0x03, 0x00, 0x00, 0x02, 0x06, 0x01, 0x00, 0x04, 0x0b, 0x08, 0x00, 0x09, 0x00, 0x00, 0x00
        /*0020*/ 	.byte	0x00, 0x00, 0x00, 0x00


//--------------------- .nv.info._Z32waller_operator_multihead_kernelPKfS0_S0_Pfiiif --------------------------
	.section	.nv.info._Z32waller_operator_multihead_kernelPKfS0_S0_Pfiiif,"",@"SHT_CUDA_INFO"
	.sectionflags	@""
	.align	4


	//----- nvinfo : EIATTR_CUDA_API_VERSION
	.align		4
        /*0000*/ 	.byte	0x04, 0x37
        /*0002*/ 	.short	(.L_17 - .L_16)
.L_16:
        /*0004*/ 	.word	0x00000082


	//----- nvinfo : EIATTR_KPARAM_INFO
	.align		4
.L_17:
        /*0008*/ 	.byte	0x04, 0x17
        /*000a*/ 	.short	(.L_19 - .L_18)
.L_18:
        /*000c*/ 	.word	0x00000000
        /*0010*/ 	.short	0x0007
        /*0012*/ 	.short	0x002c
        /*0014*/ 	.byte	0x00, 0xf0, 0x11, 0x00


	//----- nvinfo : EIATTR_KPARAM_INFO
	.align		4
.L_19:
        /*0018*/ 	.byte	0x04, 0x17
        /*001a*/ 	.short	(.L_21 - .L_20)
.L_20:
        /*001c*/ 	.word	0x00000000
        /*0020*/ 	.short	0x0006
        /*0022*/ 	.short	0x0028
        /*0024*/ 	.byte	0x00, 0xf0, 0x11, 0x00


	//----- nvinfo : EIATTR_KPARAM_INFO
	.align		4
.L_21:
        /*0028*/ 	.byte	0x04, 0x17
        /*002a*/ 	.short	(.L_23 - .L_22)
.L_22:
        /*002c*/ 	.word	0x00000000
        /*0030*/ 	.short	0x0005
        /*0032*/ 	.short	0x0024
        /*0034*/ 	.byte	0x00, 0xf0, 0x11, 0x00


	//----- nvinfo : EIATTR_KPARAM_INFO
	.align		4
.L_23:
        /*0038*/ 	.byte	0x04, 0x17
        /*003a*/ 	.short	(.L_25 - .L_24)
.L_24:
        /*003c*/ 	.word	0x00000000
        /*0040*/ 	.short	0x0004
        /*0042*/ 	.short	0x0020
        /*0044*/ 	.byte	0x00, 0xf0, 0x11, 0x00


	//----- nvinfo : EIATTR_KPARAM_INFO
	.align		4
.L_25:
        /*0048*/ 	.byte	0x04, 0x17
        /*004a*/ 	.short	(.L_27 - .L_26)
.L_26:
        /*004c*/ 	.word	0x00000000
        /*0050*/ 	.short	0x0003
        /*0052*/ 	.short	0x0018
        /*0054*/ 	.byte	0x00, 0xf5, 0x21, 0x00


	//----- nvinfo : EIATTR_KPARAM_INFO
	.align		4
.L_27:
        /*0058*/ 	.byte	0x04, 0x17
        /*005a*/ 	.short	(.L_29 - .L_28)
.L_28:
        /*005c*/ 	.word	0x00000000
        /*0060*/ 	.short	0x0002
        /*0062*/ 	.short	0x0010
        /*0064*/ 	.byte	0x00, 0xf5, 0x21, 0x00


	//----- nvinfo : EIATTR_KPARAM_INFO
	.align		4
.L_29:
        /*0068*/ 	.byte	0x04, 0x17
        /*006a*/ 	.short	(.L_31 - .L_30)
.L_30:
        /*006c*/ 	.word	0x00000000
        /*0070*/ 	.short	0x0001
        /*0072*/ 	.short	0x0008
        /*0074*/ 	.byte	0x00, 0xf5, 0x21, 0x00


	//----- nvinfo : EIATTR_KPARAM_INFO
	.align		4
.L_31:
        /*0078*/ 	.byte	0x04, 0x17
        /*007a*/ 	.short	(.L_33 - .L_32)
.L_32:
        /*007c*/ 	.word	0x00000000
        /*0080*/ 	.short	0x0000
        /*0082*/ 	.short	0x0000
        /*0084*/ 	.byte	0x00, 0xf5, 0x21, 0x00


	//----- nvinfo : EIATTR_SPARSE_MMA_MASK
	.align		4
.L_33:
        /*0088*/ 	.byte	0x03, 0x50
        /*008a*/ 	.short	0x0000


	//----- nvinfo : EIATTR_MAXREG_COUNT
	.align		4
        /*008c*/ 	.byte	0x03, 0x1b
        /*008e*/ 	.short	0x00ff


	//----- nvinfo : EIATTR_MERCURY_ISA_VERSION
	.align		4
        /*0090*/ 	.byte	0x03, 0x5f
        /*0092*/ 	.short	0x0101


	//----- nvinfo : EIATTR_VRC_CTA_INIT_COUNT
	.align		4
        /*0094*/ 	.byte	0x02, 0x4a
	.zero		1
	.zero		1


	//----- nvinfo : EIATTR_EXIT_INSTR_OFFSETS
	.align		4
        /*0098*/ 	.byte	0x04, 0x1c
        /*009a*/ 	.short	(.L_35 - .L_34)


	//   ....[0]....
.L_34:
        /*009c*/ 	.word	0x000000a0


	//   ....[1]....
        /*00a0*/ 	.word	0x000021d0


	//   ....[2]....
        /*00a4*/ 	.word	0x00002570


	//   ....[3]....
        /*00a8*/ 	.word	0x00002730


	//   ....[4]....
        /*00ac*/ 	.word	0x00002860


	//   ....[5]....
        /*00b0*/ 	.word	0x00002940


	//----- nvinfo : EIATTR_CRS_STACK_SIZE
	.align		4
.L_35:
        /*00b4*/ 	.byte	0x04, 0x1e
        /*00b6*/ 	.short	(.L_37 - .L_36)
.L_36:
        /*00b8*/ 	.word	0x00000000


	//----- nvinfo : EIATTR_CBANK_PARAM_SIZE
	.align		4
.L_37:
        /*00bc*/ 	.byte	0x03, 0x19
        /*00be*/ 	.short	0x0030


	//----- nvinfo : EIATTR_PARAM_CBANK
	.align		4
        /*00c0*/ 	.byte	0x04, 0x0a
        /*00c2*/ 	.short	(.L_39 - .L_38)
	.align		4
.L_38:
        /*00c4*/ 	.word	index@(.nv.constant0._Z32waller_operator_multihead_kernelPKfS0_S0_Pfiiif)
        /*00c8*/ 	.short	0x0380
        /*00ca*/ 	.short	0x0030


	//----- nvinfo : EIATTR_SW_WAR
	.align		4
.L_39:
        /*00cc*/ 	.byte	0x04, 0x36
        /*00ce*/ 	.short	(.L_41 - .L_40)
.L_40:
        /*00d0*/ 	.word	0x00000008
.L_41:


//--------------------- .nv.info._Z22waller_operator_kernelPKfS0_S0_Pfiif --------------------------
	.section	.nv.info._Z22waller_operator_kernelPKfS0_S0_Pfiif,"",@"SHT_CUDA_INFO"
	.sectionflags	@""
	.align	4


	//----- nvinfo : EIATTR_CUDA_API_VERSION
	.align		4
        /*0000*/ 	.byte	0x04, 0x37
        /*0002*/ 	.short	(.L_43 - .L_42)
.L_42:
        /*0004*/ 	.word	0x00000082


	//----- nvinfo : EIATTR_KPARAM_INFO
	.align		4
.L_43:
        /*0008*/ 	.byte	0x04, 0x17
        /*000a*/ 	.short	(.L_45 - .L_44)
.L_44:
        /*000c*/ 	.word	0x00000000
        /*0010*/ 	.short	0x0006
        /*0012*/ 	.short	0x0028
        /*0014*/ 	.byte	0x00, 0xf0, 0x11, 0x00


	//----- nvinfo : EIATTR_KPARAM_INFO
	.align		4
.L_45:
        /*0018*/ 	.byte	0x04, 0x17
        /*001a*/ 	.short	(.L_47 - .L_46)
.L_46:
        /*001c*/ 	.word	0x00000000
        /*0020*/ 	.short	0x0005
        /*0022*/ 	.short	0x0024
        /*0024*/ 	.byte	0x00, 0xf0, 0x11, 0x00


	//----- nvinfo : EIATTR_KPARAM_INFO
	.align		4
.L_47:
        /*0028*/ 	.byte	0x04, 0x17
        /*002a*/ 	.short	(.L_49 - .L_48)
.L_48:
        /*002c*/ 	.word	0x00000000
        /*0030*/ 	.short	0x0004
        /*0032*/ 	.short	0x0020
        /*0034*/ 	.byte	0x00, 0xf0, 0x11, 0x00


	//----- nvinfo : EIATTR_KPARAM_INFO
	.align		4
.L_49:
        /*0038*/ 	.byte	0x04, 0x17
        /*003a*/ 	.short	(.L_51 - .L_50)
.L_50:
        /*003c*/ 	.word	0x00000000
        /*0040*/ 	.short	0x0003
        /*0042*/ 	.short	0x0018
        /*0044*/ 	.byte	0x00, 0xf5, 0x21, 0x00


	//----- nvinfo : EIATTR_KPARAM_INFO
	.align		4
.L_51:
        /*0048*/ 	.byte	0x04, 0x17
        /*004a*/ 	.short	(.L_53 - .L_52)
.L_52:
        /*004c*/ 	.word	0x00000000
        /*0050*/ 	.short	0x0002
        /*0052*/ 	.short	0x0010
        /*0054*/ 	.byte	0x00, 0xf5, 0x21, 0x00


	//----- nvinfo : EIATTR_KPARAM_INFO
	.align		4
.L_53:
        /*0058*/ 	.byte	0x04, 0x17
        /*005a*/ 	.short	(.L_55 - .L_54)
.L_54:
        /*005c*/ 	.word	0x00000000
        /*0060*/ 	.short	0x0001
        /*0062*/ 	.short	0x0008
        /*0064*/ 	.byte	0x00, 0xf5, 0x21, 0x00


	//----- nvinfo : EIATTR_KPARAM_INFO
	.align		4
.L_55:
        /*0068*/ 	.byte	0x04, 0x17
        /*006a*/ 	.short	(.L_57 - .L_56)
.L_56:
        /*006c*/ 	.word	0x00000000
        /*0070*/ 	.short	0x0000
        /*0072*/ 	.short	0x0000
        /*0074*/ 	.byte	0x00, 0xf5, 0x21, 0x00


	//----- nvinfo : EIATTR_SPARSE_MMA_MASK
	.align		4
.L_57:
        /*0078*/ 	.byte	0x03, 0x50
        /*007a*/ 	.short	0x0000


	//----- nvinfo : EIATTR_MAXREG_COUNT
	.align		4
        /*007c*/ 	.byte	0x03, 0x1b
        /*007e*/ 	.short	0x00ff


	//----- nvinfo : EIATTR_MERCURY_ISA_VERSION
	.align		4
        /*0080*/ 	.byte	0x03, 0x5f
        /*0082*/ 	.short	0x0101


	//----- nvinfo : EIATTR_VRC_CTA_INIT_COUNT
	.align		4
        /*0084*/ 	.byte	0x02, 0x4a
	.zero		1
	.zero		1


	//----- nvinfo : EIATTR_EXIT_INSTR_OFFSETS
	.align		4
        /*0088*/ 	.byte	0x04, 0x1c
        /*008a*/ 	.short	(.L_59 - .L_58)


	//   ....[0]....
.L_58:
        /*008c*/ 	.word	0x00000080


	//   ....[1]....
        /*0090*/ 	.word	0x00001840


	//   ....[2]....
        /*0094*/ 	.word	0x00001ab0


	//   ....[3]....
        /*0098*/ 	.word	0x00001b90


	//----- nvinfo : EIATTR_CRS_STACK_SIZE
	.align		4
.L_59:
        /*009c*/ 	.byte	0x04, 0x1e
        /*009e*/ 	.short	(.L_61 - .L_60)
.L_60:
        /*00a0*/ 	.word	0x00000000


	//----- nvinfo : EIATTR_CBANK_PARAM_SIZE
	.align		4
.L_61:
        /*00a4*/ 	.byte	0x03, 0x19
        /*00a6*/ 	.short	0x002c


	//----- nvinfo : EIATTR_PARAM_CBANK
	.align		4
        /*00a8*/ 	.byte	0x04, 0x0a
        /*00aa*/ 	.short	(.L_63 - .L_62)
	.align		4
.L_62:
        /*00ac*/ 	.word	index@(.nv.constant0._Z22waller_operator_kernelPKfS0_S0_Pfiif)
        /*00b0*/ 	.short	0x0380
        /*00b2*/ 	.short	0x002c


	//----- nvinfo : EIATTR_SW_WAR
	.align		4
.L_63:
        /*00b4*/ 	.byte	0x04, 0x36
        /*00b6*/ 	.short	(.L_65 - .L_64)
.L_64:
        /*00b8*/ 	.word	0x00000008
.L_65:


//--------------------- .nv.callgraph             --------------------------
	.section	.nv.callgraph,"",@"SHT_CUDA_CALLGRAPH"
	.align	4
	.sectionentsize	8
	.align		4
        /*0000*/ 	.word	0x00000000
	.align		4
        /*0004*/ 	.word	0xffffffff
	.align		4
        /*0008*/ 	.word	0x00000000
	.align		4
        /*000c*/ 	.word	0xfffffffe
	.align		4
        /*0010*/ 	.word	0x00000000
	.align		4
        /*0014*/ 	.word	0xfffffffd
	.align		4
        /*0018*/ 	.word	0x00000000
	.align		4
        /*001c*/ 	.word	0xfffffffc


//--------------------- .text._Z32waller_operator_multihead_kernelPKfS0_S0_Pfiiif --------------------------
	.section	.text._Z32waller_operator_multihead_kernelPKfS0_S0_Pfiiif,"ax",@progbits
	.align	128
        .global         _Z32waller_operator_multihead_kernelPKfS0_S0_Pfiiif
        .type           _Z32waller_operator_multihead_kernelPKfS0_S0_Pfiiif,@function
        .size           _Z32waller_operator_multihead_kernelPKfS0_S0_Pfiiif,(.L_x_61 - _Z32waller_operator_multihead_kernelPKfS0_S0_Pfiiif)
        .other          _Z32waller_operator_multihead_kernelPKfS0_S0_Pfiiif,@"STO_CUDA_ENTRY STV_DEFAULT"
_Z32waller_operator_multihead_kernelPKfS0_S0_Pfiiif:
.text._Z32waller_operator_multihead_kernelPKfS0_S0_Pfiiif:
[----:B------:R-:W0:Y:S01]  /*0000*/  LDC R1, c[0x0][0x37c] ;  /* 0x0000df00ff017b82 */ /* 0x000e220000000800 */
[----:B------:R-:W1:Y:S07]  /*0010*/  S2R R3, SR_TID.X ;  /* 0x0000000000037919 */ /* 0x000e6e0000002100 */
[----:B------:R-:W1:Y:S01]  /*0020*/  S2UR UR4, SR_CTAID.X ;  /* 0x00000000000479c3 */ /* 0x000e620000002500 */
[----:B------:R-:W2:Y:S01]  /*0030*/  LDCU UR5, c[0x0][0x3a8] ;  /* 0x00007500ff0577ac */ /* 0x000ea20008000800 */
[----:B0-----:R-:W-:-:S06]  /*0040*/  IADD3 R1, PT, PT, R1, -0x200, RZ ;  /* 0xfffffe0001017810 */ /* 0x001fcc0007ffe0ff */
[----:B------:R-:W1:Y:S08]  /*0050*/  LDC R0, c[0x0][0x360] ;  /* 0x0000d800ff007b82 */ /* 0x000e700000000800 */
[----:B------:R-:W2:Y:S01]  /*0060*/  LDC R8, c[0x0][0x3a0] ;  /* 0x0000e800ff087b82 */ /* 0x000ea20000000800 */
[----:B-1----:R-:W-:Y:S02]  /*0070*/  IMAD R0, R0, UR4, R3 ;  /* 0x0000000400007c24 */ /* 0x002fe4000f8e0203 */
[----:B--2---:R-:W-:-:S05]  /*0080*/  IMAD R3, R8, UR5, RZ ;  /* 0x0000000508037c24 */ /* 0x004fca000f8e02ff */
[----:B------:R-:W-:-:S13]  /*0090*/  ISETP.GE.AND P0, PT, R0, R3, PT ;  /* 0x000000030000720c */ /* 0x000fda0003f06270 */
[----:B------:R-:W-:Y:S05]  /*00a0*/  @P0 EXIT ;  /* 0x000000000000094d */ /* 0x000fea0003800000 */
[----:B------:R-:W-:Y:S01]  /*00b0*/  IABS R6, R8 ;  /* 0x0000000800067213 */ /* 0x000fe20000000000 */
[----:B------:R-:W0:Y:S01]  /*00c0*/  LDC R19, c[0x0][0x3a4] ;  /* 0x0000e900ff137b82 */ /* 0x000e220000000800 */
[----:B------:R-:W-:Y:S01]  /*00d0*/  IABS R7, R0 ;  /* 0x0000000000077213 */ /* 0x000fe20000000000 */
[----:B------:R1:W-:Y:S01]  /*00e0*/  STL.128 [R1], RZ ;  /* 0x000000ff01007387 */ /* 0x0003e20000100c00 */
[----:B------:R-:W2:Y:S01]  /*00f0*/  I2F.RP R4, R6 ;  /* 0x0000000600047306 */ /* 0x000ea20000209400 */
[----:B------:R-:W-:Y:S01]  /*0100*/  ISETP.GE.AND P2, PT, R0, RZ, PT ;  /* 0x000000ff0000720c */ /* 0x000fe20003f46270 */
[----:B------:R-:W3:Y:S01]  /*0110*/  LDCU.64 UR6, c[0x0][0x358] ;  /* 0x00006b00ff0677ac */ /* 0x000ee20008000a00 */
[----:B------:R1:W-:Y:S01]  /*0120*/  STL.128 [R1+0x10], RZ ;  /* 0x000010ff01007387 */ /* 0x0003e20000100c00 */
[----:B------:R-:W-:Y:S01]  /*0130*/  BSSY.RECONVERGENT B0, `(.L_x_0) ;  /* 0x00001fa000007945 */ /* 0x000fe20003800200 */
[----:B------:R-:W-:Y:S01]  /*0140*/  HFMA2 R23, -RZ, RZ, 0, 0 ;  /* 0x00000000ff177431 */ /* 0x000fe200000001ff */
[----:B------:R-:W-:Y:S01]  /*0150*/  MOV R25, R1 ;  /* 0x0000000100197202 */ /* 0x000fe20000000f00 */
[----:B------:R1:W-:Y:S04]  /*0160*/  STL.128 [R1+0x20], RZ ;  /* 0x000020ff01007387 */ /* 0x0003e80000100c00 */
[----:B------:R1:W-:Y:S01]  /*0170*/  STL.128 [R1+0x30], RZ ;  /* 0x000030ff01007387 */ /* 0x0003e20000100c00 */
[----:B--2---:R-:W2:Y:S03]  /*0180*/  MUFU.RCP R4, R4 ;  /* 0x0000000400047308 */ /* 0x004ea60000001000 */
[----:B------:R1:W-:Y:S04]  /*0190*/  STL.128 [R1+0x40], RZ ;  /* 0x000040ff01007387 */ /* 0x0003e80000100c00 */
[----:B------:R1:W-:Y:S04]  /*01a0*/  STL.128 [R1+0x50], RZ ;  /* 0x000050ff01007387 */ /* 0x0003e80000100c00 */
[----:B------:R1:W-:Y:S04]  /*01b0*/  STL.128 [R1+0x60], RZ ;  /* 0x000060ff01007387 */ /* 0x0003e80000100c00 */
[----:B------:R1:W-:Y:S01]  /*01c0*/  STL.128 [R1+0x70], RZ ;  /* 0x000070ff01007387 */ /* 0x0003e20000100c00 */
[----:B--2---:R-:W-:-:S03]  /*01d0*/  IADD3 R2, PT, PT, R4, 0xffffffe, RZ ;  /* 0x0ffffffe04027810 */ /* 0x004fc60007ffe0ff */
[----:B------:R1:W-:Y:S01]  /*01e0*/  STL.128 [R1+0x80], RZ ;  /* 0x000080ff01007387 */ /* 0x0003e20000100c00 */
[----:B------:R2:W4:Y:S03]  /*01f0*/  F2I.FTZ.U32.TRUNC.NTZ R3, R2 ;  /* 0x0000000200037305 */ /* 0x000526000021f000 */
[----:B------:R1:W-:Y:S04]  /*0200*/  STL.128 [R1+0x90], RZ ;  /* 0x000090ff01007387 */ /* 0x0003e80000100c00 */
[----:B------:R1:W-:Y:S01]  /*0210*/  STL.128 [R1+0xa0], RZ ;  /* 0x0000a0ff01007387 */ /* 0x0003e20000100c00 */
[----:B--2---:R-:W-:-:S03]  /*0220*/  HFMA2 R2, -RZ, RZ, 0, 0 ;  /* 0x00000000ff027431 */ /* 0x004fc600000001ff */
[----:B------:R1:W-:Y:S04]  /*0230*/  STL.128 [R1+0xb0], RZ ;  /* 0x0000b0ff01007387 */ /* 0x0003e80000100c00 */
[----:B------:R1:W-:Y:S01]  /*0240*/  STL.128 [R1+0xc0], RZ ;  /* 0x0000c0ff01007387 */ /* 0x0003e20000100c00 */
[----:B----4-:R-:W-:-:S03]  /*0250*/  IADD3 R5, PT, PT, RZ, -R3, RZ ;  /* 0x80000003ff057210 */ /* 0x010fc60007ffe0ff */
[----:B------:R1:W-:Y:S02]  /*0260*/  STL.128 [R1+0xd0], RZ ;  /* 0x0000d0ff01007387 */ /* 0x0003e40000100c00 */
[-C--:B------:R-:W-:Y:S02]  /*0270*/  IMAD R5, R5, R6.reuse, RZ ;  /* 0x0000000605057224 */ /* 0x080fe400078e02ff */
[----:B------:R1:W-:Y:S02]  /*0280*/  STL.128 [R1+0xe0], RZ ;  /* 0x0000e0ff01007387 */ /* 0x0003e40000100c00 */
[----:B------:R-:W-:Y:S02]  /*0290*/  IMAD.HI.U32 R3, R3, R5, R2 ;  /* 0x0000000503037227 */ /* 0x000fe400078e0002 */
[----:B------:R1:W-:Y:S04]  /*02a0*/  STL.128 [R1+0xf0], RZ ;  /* 0x0000f0ff01007387 */ /* 0x0003e80000100c00 */
[----:B------:R-:W-:Y:S01]  /*02b0*/  IMAD.HI.U32 R3, R3, R7, RZ ;  /* 0x0000000703037227 */ /* 0x000fe200078e00ff */
[----:B------:R1:W-:Y:S04]  /*02c0*/  STL.128 [R1+0x100], RZ ;  /* 0x000100ff01007387 */ /* 0x0003e80000100c00 */
[----:B------:R-:W-:Y:S01]  /*02d0*/  IADD3 R3, PT, PT, -R3, RZ, RZ ;  /* 0x000000ff03037210 */ /* 0x000fe20007ffe1ff */
[----:B------:R1:W-:Y:S04]  /*02e0*/  STL.128 [R1+0x110], RZ ;  /* 0x000110ff01007387 */ /* 0x0003e80000100c00 */
[C---:B------:R-:W-:Y:S01]  /*02f0*/  IMAD R7, R6.reuse, R3, R7 ;  /* 0x0000000306077224 */ /* 0x040fe200078e0207 */
[----:B------:R1:W-:Y:S04]  /*0300*/  STL.128 [R1+0x120], RZ ;  /* 0x000120ff01007387 */ /* 0x0003e80000100c00 */
[----:B------:R-:W-:Y:S01]  /*0310*/  ISETP.GT.U32.AND P0, PT, R6, R7, PT ;  /* 0x000000070600720c */ /* 0x000fe20003f04070 */
[----:B------:R1:W-:Y:S04]  /*0320*/  STL.128 [R1+0x130], RZ ;  /* 0x000130ff01007387 */ /* 0x0003e80000100c00 */
[----:B------:R1:W-:Y:S04]  /*0330*/  STL.128 [R1+0x140], RZ ;  /* 0x000140ff01007387 */ /* 0x0003e80000100c00 */
[----:B------:R1:W-:Y:S04]  /*0340*/  STL.128 [R1+0x150], RZ ;  /* 0x000150ff01007387 */ /* 0x0003e80000100c00 */
[----:B------:R-:W-:Y:S01]  /*0350*/  @!P0 IADD3 R7, PT, PT, R7, -R6, RZ ;  /* 0x8000000607078210 */ /* 0x000fe20007ffe0ff */
[----:B------:R1:W-:Y:S01]  /*0360*/  STL.128 [R1+0x160], RZ ;  /* 0x000160ff01007387 */ /* 0x0003e20000100c00 */
[----:B------:R-:W-:-:S02]  /*0370*/  ISETP.NE.AND P0, PT, R8, RZ, PT ;  /* 0x000000ff0800720c */ /* 0x000fc40003f05270 */
[----:B------:R-:W-:Y:S01]  /*0380*/  ISETP.GT.U32.AND P1, PT, R6, R7, PT ;  /* 0x000000070600720c */ /* 0x000fe20003f24070 */
[----:B------:R1:W-:Y:S04]  /*0390*/  STL.128 [R1+0x170], RZ ;  /* 0x000170ff01007387 */ /* 0x0003e80000100c00 */
[----:B------:R1:W-:Y:S04]  /*03a0*/  STL.128 [R1+0x180], RZ ;  /* 0x000180ff01007387 */ /* 0x0003e80000100c00 */
[----:B------:R1:W-:Y:S04]  /*03b0*/  STL.128 [R1+0x190], RZ ;  /* 0x000190ff01007387 */ /* 0x0003e80000100c00 */
[----:B------:R-:W-:Y:S01]  /*03c0*/  @!P1 IADD3 R7, PT, PT, R7, -R6, RZ ;  /* 0x8000000607079210 */ /* 0x000fe20007ffe0ff */
[----:B------:R1:W-:Y:S03]  /*03d0*/  STL.128 [R1+0x1a0], RZ ;  /* 0x0001a0ff01007387 */ /* 0x0003e60000100c00 */
[----:B------:R-:W-:Y:S01]  /*03e0*/  @!P2 IADD3 R7, PT, PT, -R7, RZ, RZ ;  /* 0x000000ff0707a210 */ /* 0x000fe20007ffe1ff */
[----:B------:R1:W-:Y:S01]  /*03f0*/  STL.128 [R1+0x1b0], RZ ;  /* 0x0001b0ff01007387 */ /* 0x0003e20000100c00 */
[----:B------:R-:W-:-:S03]  /*0400*/  @!P0 LOP3.LUT R7, RZ, R8, RZ, 0x33, !PT ;  /* 0x00000008ff078212 */ /* 0x000fc600078e33ff */
[----:B------:R1:W-:Y:S01]  /*0410*/  STL.128 [R1+0x1c0], RZ ;  /* 0x0001c0ff01007387 */ /* 0x0003e20000100c00 */
[----:B------:R-:W-:Y:S02]  /*0420*/  ISETP.GE.AND P0, PT, R7, RZ, PT ;  /* 0x000000ff0700720c */ /* 0x000fe40003f06270 */
[----:B------:R-:W-:Y:S01]  /*0430*/  IADD3 R0, PT, PT, R0, -R7, RZ ;  /* 0x8000000700007210 */ /* 0x000fe20007ffe0ff */
[----:B------:R1:W-:Y:S04]  /*0440*/  STL.128 [R1+0x1d0], RZ ;  /* 0x0001d0ff01007387 */ /* 0x0003e80000100c00 */
[----:B------:R1:W-:Y:S01]  /*0450*/  STL.128 [R1+0x1e0], RZ ;  /* 0x0001e0ff01007387 */ /* 0x0003e20000100c00 */
[----:B0-----:R-:W-:-:S03]  /*0460*/  IMAD R0, R0, R19, RZ ;  /* 0x0000001300007224 */ /* 0x001fc600078e02ff */
[----:B------:R1:W-:Y:S02]  /*0470*/  STL.128 [R1+0x1f0], RZ ;  /* 0x0001f0ff01007387 */ /* 0x0003e40000100c00 */
[----:B---3--:R-:W-:Y:S05]  /*0480*/  @!P0 BRA `(.L_x_1) ;  /* 0x0000001c00108947 */ /* 0x008fea0003800000 */
[----:B------:R-:W-:-:S13]  /*0490*/  ISETP.GE.AND P0, PT, R19, 0x1, PT ;  /* 0x000000011300780c */ /* 0x000fda0003f06270 */
[----:B------:R-:W-:Y:S05]  /*04a0*/  @!P0 BRA `(.L_x_2) ;  /* 0x0000001400b48947 */ /* 0x000fea0003800000 */
[----:B------:R-:W-:Y:S01]  /*04b0*/  HFMA2 R23, -RZ, RZ, 0, 0 ;  /* 0x00000000ff177431 */ /* 0x000fe200000001ff */
[----:B------:R-:W-:Y:S01]  /*04c0*/  BSSY.RECONVERGENT B1, `(.L_x_3) ;  /* 0x000016a000017945 */ /* 0x000fe20003800200 */
[----:B------:R-:W-:Y:S01]  /*04d0*/  IMAD R2, R7, R19, R0 ;  /* 0x0000001307027224 */ /* 0x000fe200078e0200 */
[C---:B------:R-:W-:Y:S02]  /*04e0*/  LOP3.LUT R22, R19.reuse, 0xf, RZ, 0xc0, !PT ;  /* 0x0000000f13167812 */ /* 0x040fe400078ec0ff */
[C---:B------:R-:W-:Y:S02]  /*04f0*/  LOP3.LUT R20, R19.reuse, 0x7, RZ, 0xc0, !PT ;  /* 0x0000000713147812 */ /* 0x040fe400078ec0ff */
[C---:B------:R-:W-:Y:S02]  /*0500*/  LOP3.LUT R21, R19.reuse, 0x7ffffff0, RZ, 0xc0, !PT ;  /* 0x7ffffff013157812 */ /* 0x040fe400078ec0ff */
[----:B------:R-:W-:Y:S02]  /*0510*/  LOP3.LUT R19, R19, 0x3, RZ, 0xc0, !PT ;  /* 0x0000000313137812 */ /* 0x000fe400078ec0ff */
[----:B------:R-:W-:-:S02]  /*0520*/  MOV R18, 0xff800000 ;  /* 0xff80000000127802 */ /* 0x000fc40000000f00 */
[----:B------:R-:W-:-:S07]  /*0530*/  MOV R17, RZ ;  /* 0x000000ff00117202 */ /* 0x000fce0000000f00 */
.L_x_16:
[----:B0-----:R-:W0:Y:S01]  /*0540*/  LDCU UR4, c[0x0][0x3a4] ;  /* 0x00007480ff0477ac */ /* 0x001e220008000800 */
[----:B--2---:R-:W-:Y:S02]  /*0550*/  MOV R10, RZ ;  /* 0x000000ff000a7202 */ /* 0x004fe40000000f00 */
[----:B---34-:R-:W-:Y:S01]  /*0560*/  MOV R6, RZ ;  /* 0x000000ff00067202 */ /* 0x018fe20000000f00 */
[----:B0-----:R-:W-:Y:S02]  /*0570*/  UISETP.GE.U32.AND UP0, UPT, UR4, 0x10, UPT ;  /* 0x000000100400788c */ /* 0x001fe4000bf06070 */
[----:B------:R-:W-:-:S07]  /*0580*/  IMAD R3, R17, UR4, R0 ;  /* 0x0000000411037c24 */ /* 0x000fce000f8e0200 */
[----:B------:R-:W-:Y:S05]  /*0590*/  BRA.U !UP0, `(.L_x_4) ;  /* 0x0000000508007547 */ /* 0x000fea000b800000 */
[----:B------:R-:W-:Y:S01]  /*05a0*/  ULOP3.LUT UR4, UR4, 0x7ffffff0, URZ, 0xc0, !UPT ;  /* 0x7ffffff004047892 */ /* 0x000fe2000f8ec0ff */
[----:B------:R-:W-:Y:S01]  /*05b0*/  HFMA2 R10, -RZ, RZ, 0, 0 ;  /* 0x00000000ff0a7431 */ /* 0x000fe200000001ff */
[----:B------:R-:W-:Y:S02]  /*05c0*/  MOV R11, R3 ;  /* 0x00000003000b7202 */ /* 0x000fe40000000f00 */
[----:B------:R-:W-:Y:S02]  /*05d0*/  MOV R13, R2 ;  /* 0x00000002000d7202 */ /* 0x000fe40000000f00 */
[----:B------:R-:W-:-:S04]  /*05e0*/  MOV R21, UR4 ;  /* 0x0000000400157c02 */ /* 0x000fc80008000f00 */
[----:B------:R-:W-:-:S07]  /*05f0*/  IADD3 R6, PT, PT, -R21, RZ, RZ ;  /* 0x000000ff15067210 */ /* 0x000fce0007ffe1ff */
.L_x_5:
[----:B------:R-:W0:Y:S08]  /*0600*/  LDC.64 R8, c[0x0][0x380] ;  /* 0x0000e000ff087b82 */ /* 0x000e300000000a00 */
[----:B------:R-:W2:Y:S01]  /*0610*/  LDC.64 R4, c[0x0][0x388] ;  /* 0x0000e200ff047b82 */ /* 0x000ea20000000a00 */
[----:B0-----:R-:W-:-:S05]  /*0620*/  IMAD.WIDE R8, R13, 0x4, R8 ;  /* 0x000000040d087825 */ /* 0x001fca00078e0208 */
[----:B------:R-:W3:Y:S01]  /*0630*/  LDG.E.CONSTANT R27, desc[UR6][R8.64] ;  /* 0x00000006081b7981 */ /* 0x000ee2000c1e9900 */
[----:B--2---:R-:W-:-:S03]  /*0640*/  IMAD.WIDE R4, R11, 0x4, R4 ;  /* 0x000000040b047825 */ /* 0x004fc600078e0204 */
[----:B------:R-:W2:Y:S04]  /*0650*/  LDG.E.CONSTANT R29, desc[UR6][R8.64+0x4] ;  /* 0x00000406081d7981 */ /* 0x000ea8000c1e9900 */
[----:B------:R-:W3:Y:S04]  /*0660*/  LDG.E.CONSTANT R14, desc[UR6][R4.64] ;  /* 0x00000006040e7981 */ /* 0x000ee8000c1e9900 */
[----:B------:R-:W2:Y:S04]  /*0670*/  LDG.E.CONSTANT R16, desc[UR6][R4.64+0x4] ;  /* 0x0000040604107981 */ /* 0x000ea8000c1e9900 */
[----:B------:R-:W4:Y:S04]  /*0680*/  LDG.E.CONSTANT R12, desc[UR6][R8.64+0x8] ;  /* 0x00000806080c7981 */ /* 0x000f28000c1e9900 */
[----:B------:R-:W4:Y:S04]  /*0690*/  LDG.E.CONSTANT R15, desc[UR6][R4.64+0x8] ;  /* 0x00000806040f7981 */ /* 0x000f28000c1e9900 */
[----:B------:R-:W5:Y:S04]  /*06a0*/  LDG.E.CONSTANT R24, desc[UR6][R8.64+0x3c] ;  /* 0x00003c0608187981 */ /* 0x000f68000c1e9900 */
[----:B------:R-:W5:Y:S01]  /*06b0*/  LDG.E.CONSTANT R26, desc[UR6][R4.64+0x3c] ;  /* 0x00003c06041a7981 */ /* 0x000f62000c1e9900 */
[----:B---3--:R-:W-:-:S03]  /*06c0*/  FFMA R14, R27, R14, R10 ;  /* 0x0000000e1b0e7223 */ /* 0x008fc6000000000a */
[----:B------:R-:W3:Y:S01]  /*06d0*/  LDG.E.CONSTANT R27, desc[UR6][R8.64+0xc] ;  /* 0x00000c06081b7981 */ /* 0x000ee2000c1e9900 */
[----:B--2---:R-:W-:-:S03]  /*06e0*/  FFMA R29, R29, R16, R14 ;  /* 0x000000101d1d7223 */ /* 0x004fc6000000000e */
[----:B------:R-:W3:Y:S04]  /*06f0*/  LDG.E.CONSTANT R14, desc[UR6][R4.64+0xc] ;  /* 0x00000c06040e7981 */ /* 0x000ee8000c1e9900 */
[----:B------:R-:W2:Y:S01]  /*0700*/  LDG.E.CONSTANT R16, desc[UR6][R4.64+0x10] ;  /* 0x0000100604107981 */ /* 0x000ea2000c1e9900 */
[----:B----4-:R-:W-:-:S03]  /*0710*/  FFMA R12, R12, R15, R29 ;  /* 0x0000000f0c0c7223 */ /* 0x010fc6000000001d */
[----:B------:R-:W2:Y:S04]  /*0720*/  LDG.E.CONSTANT R29, desc[UR6][R8.64+0x10] ;  /* 0x00001006081d7981 */ /* 0x000ea8000c1e9900 */
[----:B------:R-:W4:Y:S04]  /*0730*/  LDG.E.CONSTANT R10, desc[UR6][R8.64+0x14] ;  /* 0x00001406080a7981 */ /* 0x000f28000c1e9900 */
[----:B------:R-:W4:Y:S01]  /*0740*/  LDG.E.CONSTANT R15, desc[UR6][R4.64+0x14] ;  /* 0x00001406040f7981 */ /* 0x000f22000c1e9900 */
[----:B---3--:R-:W-:-:S03]  /*0750*/  FFMA R12, R27, R14, R12 ;  /* 0x0000000e1b0c7223 */ /* 0x008fc6000000000c */
[----:B------:R-:W3:Y:S04]  /*0760*/  LDG.E.CONSTANT R14, desc[UR6][R4.64+0x18] ;  /* 0x00001806040e7981 */ /* 0x000ee8000c1e9900 */
[----:B------:R-:W5:Y:S01]  /*0770*/  LDG.E.CONSTANT R27, desc[UR6][R8.64+0x1c] ;  /* 0x00001c06081b7981 */ /* 0x000f62000c1e9900 */
[----:B--2---:R-:W-:-:S03]  /*0780*/  FFMA R29, R29, R16, R12 ;  /* 0x000000101d1d7223 */ /* 0x004fc6000000000c */
[----:B------:R-:W3:Y:S04]  /*0790*/  LDG.E.CONSTANT R12, desc[UR6][R8.64+0x18] ;  /* 0x00001806080c7981 */ /* 0x000ee8000c1e9900 */
[----:B------:R-:W5:Y:S01]  /*07a0*/  LDG.E.CONSTANT R16, desc[UR6][R4.64+0x1c] ;  /* 0x00001c0604107981 */ /* 0x000f62000c1e9900 */
[----:B----4-:R-:W-:-:S03]  /*07b0*/  FFMA R29, R10, R15, R29 ;  /* 0x0000000f0a1d7223 */ /* 0x010fc6000000001d */
[----:B------:R-:W2:Y:S04]  /*07c0*/  LDG.E.CONSTANT R10, desc[UR6][R8.64+0x20] ;  /* 0x00002006080a7981 */ /* 0x000ea8000c1e9900 */
[----:B------:R-:W2:Y:S01]  /*07d0*/  LDG.E.CONSTANT R15, desc[UR6][R4.64+0x20] ;  /* 0x00002006040f7981 */ /* 0x000ea2000c1e9900 */
[----:B---3--:R-:W-:-:S03]  /*07e0*/  FFMA R12, R12, R14, R29 ;  /* 0x0000000e0c0c7223 */ /* 0x008fc6000000001d */
[----:B------:R-:W3:Y:S01]  /*07f0*/  LDG.E.CONSTANT R14, desc[UR6][R4.64+0x24] ;  /* 0x00002406040e7981 */ /* 0x000ee2000c1e9900 */
[----:B-----5:R-:W-:-:S03]  /*0800*/  FFMA R27, R27, R16, R12 ;  /* 0x000000101b1b7223 */ /* 0x020fc6000000000c */
[----:B------:R-:W3:Y:S04]  /*0810*/  LDG.E.CONSTANT R12, desc[UR6][R8.64+0x24] ;  /* 0x00002406080c7981 */ /* 0x000ee8000c1e9900 */
[----:B------:R-:W4:Y:S04]  /*0820*/  LDG.E.CONSTANT R29, desc[UR6][R8.64+0x28] ;  /* 0x00002806081d7981 */ /* 0x000f28000c1e9900 */
[----:B------:R-:W4:Y:S01]  /*0830*/  LDG.E.CONSTANT R16, desc[UR6][R4.64+0x28] ;  /* 0x0000280604107981 */ /* 0x000f22000c1e9900 */
[----:B--2---:R-:W-:-:S03]  /*0840*/  FFMA R27, R10, R15, R27 ;  /* 0x0000000f0a1b7223 */ /* 0x004fc6000000001b */
[----:B------:R-:W2:Y:S04]  /*0850*/  LDG.E.CONSTANT R15, desc[UR6][R8.64+0x2c] ;  /* 0x00002c06080f7981 */ /* 0x000ea8000c1e9900 */
[----:B------:R-:W2:Y:S01]  /*0860*/  LDG.E.CONSTANT R10, desc[UR6][R4.64+0x2c] ;  /* 0x00002c06040a7981 */ /* 0x000ea2000c1e9900 */
[----:B---3--:R-:W-:-:S03]  /*0870*/  FFMA R12, R12, R14, R27 ;  /* 0x0000000e0c0c7223 */ /* 0x008fc6000000001b */
[----:B------:R-:W3:Y:S04]  /*0880*/  LDG.E.CONSTANT R27, desc[UR6][R4.64+0x30] ;  /* 0x00003006041b7981 */ /* 0x000ee8000c1e9900 */
[----:B------:R-:W5:Y:S01]  /*0890*/  LDG.E.CONSTANT R14, desc[UR6][R8.64+0x34] ;  /* 0x00003406080e7981 */ /* 0x000f62000c1e9900 */
[----:B----4-:R-:W-:-:S03]  /*08a0*/  FFMA R16, R29, R16, R12 ;  /* 0x000000101d107223 */ /* 0x010fc6000000000c */
[----:B------:R-:W3:Y:S01]  /*08b0*/  LDG.E.CONSTANT R12, desc[UR6][R8.64+0x30] ;  /* 0x00003006080c7981 */ /* 0x000ee2000c1e9900 */
[----:B--2---:R-:W-:-:S03]  /*08c0*/  FFMA R29, R15, R10, R16 ;  /* 0x0000000a0f1d7223 */ /* 0x004fc60000000010 */
[----:B------:R-:W5:Y:S04]  /*08d0*/  LDG.E.CONSTANT R16, desc[UR6][R4.64+0x34] ;  /* 0x0000340604107981 */ /* 0x000f68000c1e9900 */
[----:B------:R-:W2:Y:S04]  /*08e0*/  LDG.E.CONSTANT R10, desc[UR6][R8.64+0x38] ;  /* 0x00003806080a7981 */ /* 0x000ea8000c1e9900 */
[----:B------:R-:W2:Y:S01]  /*08f0*/  LDG.E.CONSTANT R15, desc[UR6][R4.64+0x38] ;  /* 0x00003806040f7981 */ /* 0x000ea2000c1e9900 */
[----:B------:R-:W-:-:S04]  /*0900*/  IADD3 R6, PT, PT, R6, 0x10, RZ ;  /* 0x0000001006067810 */ /* 0x000fc80007ffe0ff */
[----:B------:R-:W-:Y:S02]  /*0910*/  ISETP.NE.AND P0, PT, R6, RZ, PT ;  /* 0x000000ff0600720c */ /* 0x000fe40003f05270 */
[----:B------:R-:W-:Y:S02]  /*0920*/  IADD3 R13, PT, PT, R13, 0x10, RZ ;  /* 0x000000100d0d7810 */ /* 0x000fe40007ffe0ff */
[----:B------:R-:W-:Y:S01]  /*0930*/  IADD3 R11, PT, PT, R11, 0x10, RZ ;  /* 0x000000100b0b7810 */ /* 0x000fe20007ffe0ff */
[----:B---3--:R-:W-:-:S04]  /*0940*/  FFMA R12, R12, R27, R29 ;  /* 0x0000001b0c0c7223 */ /* 0x008fc8000000001d */
[----:B-----5:R-:W-:-:S04]  /*0950*/  FFMA R27, R14, R16, R12 ;  /* 0x000000100e1b7223 */ /* 0x020fc8000000000c */
[----:B--2---:R-:W-:-:S04]  /*0960*/  FFMA R10, R10, R15, R27 ;  /* 0x0000000f0a0a7223 */ /* 0x004fc8000000001b */
[----:B------:R-:W-:Y:S01]  /*0970*/  FFMA R10, R24, R26, R10 ;  /* 0x0000001a180a7223 */ /* 0x000fe2000000000a */
[----:B------:R-:W-:Y:S06]  /*0980*/  @P0 BRA `(.L_x_5) ;  /* 0xfffffffc001c0947 */ /* 0x000fec000383ffff */
[----:B------:R-:W-:-:S07]  /*0990*/  MOV R6, R21 ;  /* 0x0000001500067202 */ /* 0x000fce0000000f00 */
.L_x_4:
[----:B------:R-:W-:-:S13]  /*09a0*/  ISETP.NE.AND P0, PT, R22, RZ, PT ;  /* 0x000000ff1600720c */ /* 0x000fda0003f05270 */
[----:B------:R-:W-:Y:S05]  /*09b0*/  @!P0 BRA `(.L_x_6) ;  /* 0x0000000400388947 */ /* 0x000fea0003800000 */
[----:B------:R-:W-:Y:S02]  /*09c0*/  IADD3 R4, PT, PT, R22, -0x1, RZ ;  /* 0xffffffff16047810 */ /* 0x000fe40007ffe0ff */
[----:B------:R-:W-:Y:S02]  /*09d0*/  ISETP.NE.AND P2, PT, R20, RZ, PT ;  /* 0x000000ff1400720c */ /* 0x000fe40003f45270 */
[----:B------:R-:W-:-:S13]  /*09e0*/  ISETP.GE.U32.AND P1, PT, R4, 0x7, PT ;  /* 0x000000070400780c */ /* 0x000fda0003f26070 */
[----:B------:R-:W-:Y:S05]  /*09f0*/  @!P1 BRA `(.L_x_7) ;  /* 0x00000000007c9947 */ /* 0x000fea0003800000 */
[----:B------:R-:W0:Y:S01]  /*0a00*/  LDC.64 R8, c[0x0][0x380] ;  /* 0x0000e000ff087b82 */ /* 0x000e220000000a00 */
[-C--:B------:R-:W-:Y:S02]  /*0a10*/  IADD3 R11, PT, PT, R2, R6.reuse, RZ ;  /* 0x00000006020b7210 */ /* 0x080fe40007ffe0ff */
[----:B------:R-:W-:-:S05]  /*0a20*/  IADD3 R13, PT, PT, R3, R6, RZ ;  /* 0x00000006030d7210 */ /* 0x000fca0007ffe0ff */
        /* <DEDUP_REMOVED lines=10> */
[----:B------:R-:W5:Y:S04]  /*0ad0*/  LDG.E.CONSTANT R24, desc[UR6][R4.64+0x18] ;  /* 0x0000180604187981 */ /* 0x000f68000c1e9900 */
[----:B------:R-:W5:Y:S01]  /*0ae0*/  LDG.E.CONSTANT R26, desc[UR6][R4.64+0x1c] ;  /* 0x00001c06041a7981 */ /* 0x000f62000c1e9900 */
[----:B---3--:R-:W-:-:S03]  /*0af0*/  FFMA R14, R11, R14, R10 ;  /* 0x0000000e0b0e7223 */ /* 0x008fc6000000000a */
[----:B------:R-:W3:Y:S01]  /*0b00*/  LDG.E.CONSTANT R10, desc[UR6][R8.64+0xc] ;  /* 0x00000c06080a7981 */ /* 0x000ee2000c1e9900 */
[----:B--2---:R-:W-:-:S03]  /*0b10*/  FFMA R16, R15, R16, R14 ;  /* 0x000000100f107223 */ /* 0x004fc6000000000e */
[----:B------:R-:W3:Y:S04]  /*0b20*/  LDG.E.CONSTANT R11, desc[UR6][R4.64+0xc] ;  /* 0x00000c06040b7981 */ /* 0x000ee8000c1e9900 */
[----:B------:R-:W2:Y:S04]  /*0b30*/  LDG.E.CONSTANT R14, desc[UR6][R8.64+0x10] ;  /* 0x00001006080e7981 */ /* 0x000ea8000c1e9900 */
[----:B------:R-:W2:Y:S01]  /*0b40*/  LDG.E.CONSTANT R15, desc[UR6][R4.64+0x10] ;  /* 0x00001006040f7981 */ /* 0x000ea2000c1e9900 */
[----:B----4-:R-:W-:-:S03]  /*0b50*/  FFMA R29, R13, R12, R16 ;  /* 0x0000000c0d1d7223 */ /* 0x010fc60000000010 */
[----:B------:R-:W5:Y:S04]  /*0b60*/  LDG.E.CONSTANT R16, desc[UR6][R8.64+0x14] ;  /* 0x0000140608107981 */ /* 0x000f68000c1e9900 */
[----:B------:R-:W4:Y:S04]  /*0b70*/  LDG.E.CONSTANT R12, desc[UR6][R8.64+0x18] ;  /* 0x00001806080c7981 */ /* 0x000f28000c1e9900 */
[----:B------:R-:W4:Y:S01]  /*0b80*/  LDG.E.CONSTANT R13, desc[UR6][R8.64+0x1c] ;  /* 0x00001c06080d7981 */ /* 0x000f22000c1e9900 */
[----:B------:R-:W-:Y:S01]  /*0b90*/  IADD3 R6, PT, PT, R6, 0x8, RZ ;  /* 0x0000000806067810 */ /* 0x000fe20007ffe0ff */
[----:B---3--:R-:W-:-:S04]  /*0ba0*/  FFMA R11, R10, R11, R29 ;  /* 0x0000000b0a0b7223 */ /* 0x008fc8000000001d */
[----:B--2---:R-:W-:-:S04]  /*0bb0*/  FFMA R11, R14, R15, R11 ;  /* 0x0000000f0e0b7223 */ /* 0x004fc8000000000b */
[----:B-----5:R-:W-:-:S04]  /*0bc0*/  FFMA R11, R16, R27, R11 ;  /* 0x0000001b100b7223 */ /* 0x020fc8000000000b */
[----:B----4-:R-:W-:-:S04]  /*0bd0*/  FFMA R12, R12, R24, R11 ;  /* 0x000000180c0c7223 */ /* 0x010fc8000000000b */
[----:B------:R-:W-:-:S07]  /*0be0*/  FFMA R10, R13, R26, R12 ;  /* 0x0000001a0d0a7223 */ /* 0x000fce000000000c */
.L_x_7:
        /* <DEDUP_REMOVED lines=19> */
[----:B------:R-:W-:Y:S01]  /*0d20*/  IADD3 R6, PT, PT, R6, 0x4, RZ ;  /* 0x0000000406067810 */ /* 0x000fe20007ffe0ff */
[----:B---3--:R-:W-:-:S04]  /*0d30*/  FFMA R11, R11, R12, R10 ;  /* 0x0000000c0b0b7223 */ /* 0x008fc8000000000a */
[----:B--2---:R-:W-:-:S04]  /*0d40*/  FFMA R11, R14, R13, R11 ;  /* 0x0000000d0e0b7223 */ /* 0x004fc8000000000b */
[----:B----4-:R-:W-:-:S04]  /*0d50*/  FFMA R11, R16, R15, R11 ;  /* 0x0000000f100b7223 */ /* 0x010fc8000000000b */
[----:B-----5:R-:W-:-:S07]  /*0d60*/  FFMA R10, R24, R26, R11 ;  /* 0x0000001a180a7223 */ /* 0x020fce000000000b */
.L_x_8:
[----:B------:R-:W-:Y:S05]  /*0d70*/  @!P2 BRA `(.L_x_6) ;  /* 0x000000000048a947 */ /* 0x000fea0003800000 */
[----:B------:R-:W0:Y:S01]  /*0d80*/  LDC.64 R4, c[0x0][0x380] ;  /* 0x0000e000ff047b82 */ /* 0x000e220000000a00 */
[-C--:B------:R-:W-:Y:S02]  /*0d90*/  IADD3 R11, PT, PT, R2, R6.reuse, RZ ;  /* 0x00000006020b7210 */ /* 0x080fe40007ffe0ff */
[----:B------:R-:W-:-:S05]  /*0da0*/  IADD3 R13, PT, PT, R3, R6, RZ ;  /* 0x00000006030d7210 */ /* 0x000fca0007ffe0ff */
[----:B------:R-:W2:Y:S01]  /*0db0*/  LDC.64 R8, c[0x0][0x388] ;  /* 0x0000e200ff087b82 */ /* 0x000ea20000000a00 */
[----:B0-----:R-:W-:-:S05]  /*0dc0*/  IMAD.WIDE R4, R11, 0x4, R4 ;  /* 0x000000040b047825 */ /* 0x001fca00078e0204 */
[----:B------:R-:W3:Y:S01]  /*0dd0*/  LDG.E.CONSTANT R11, desc[UR6][R4.64] ;  /* 0x00000006040b7981 */ /* 0x000ee2000c1e9900 */
[----:B--2---:R-:W-:-:S05]  /*0de0*/  IMAD.WIDE R8, R13, 0x4, R8 ;  /* 0x000000040d087825 */ /* 0x004fca00078e0208 */
[----:B------:R-:W3:Y:S01]  /*0df0*/  LDG.E.CONSTANT R6, desc[UR6][R8.64] ;  /* 0x0000000608067981 */ /* 0x000ee2000c1e9900 */
[----:B------:R-:W-:Y:S01]  /*0e00*/  ISETP.NE.AND P1, PT, R19, 0x1, PT ;  /* 0x000000011300780c */ /* 0x000fe20003f25270 */
[----:B---3--:R-:W-:-:S12]  /*0e10*/  FFMA R10, R11, R6, R10 ;  /* 0x000000060b0a7223 */ /* 0x008fd8000000000a */
[----:B------:R-:W-:Y:S05]  /*0e20*/  @!P1 BRA `(.L_x_6) ;  /* 0x00000000001c9947 */ /* 0x000fea0003800000 */
[----:B------:R-:W-:Y:S01]  /*0e30*/  ISETP.NE.AND P1, PT, R19, 0x2, PT ;  /* 0x000000021300780c */ /* 0x000fe20003f25270 */
[----:B------:R-:W2:Y:S04]  /*0e40*/  LDG.E.CONSTANT R11, desc[UR6][R4.64+0x4] ;  /* 0x00000406040b7981 */ /* 0x000ea8000c1e9900 */
[----:B------:R-:W2:Y:S08]  /*0e50*/  LDG.E.CONSTANT R6, desc[UR6][R8.64+0x4] ;  /* 0x0000040608067981 */ /* 0x000eb0000c1e9900 */
[----:B------:R-:W3:Y:S04]  /*0e60*/  @P1 LDG.E.CONSTANT R13, desc[UR6][R4.64+0x8] ;  /* 0x00000806040d1981 */ /* 0x000ee8000c1e9900 */
[----:B------:R-:W3:Y:S01]  /*0e70*/  @P1 LDG.E.CONSTANT R12, desc[UR6][R8.64+0x8] ;  /* 0x00000806080c1981 */ /* 0x000ee2000c1e9900 */
[----:B--2---:R-:W-:-:S04]  /*0e80*/  FFMA R10, R11, R6, R10 ;  /* 0x000000060b0a7223 */ /* 0x004fc8000000000a */
[----:B---3--:R-:W-:-:S07]  /*0e90*/  @P1 FFMA R10, R13, R12, R10 ;  /* 0x0000000c0d0a1223 */ /* 0x008fce000000000a */
.L_x_6:
[----:B------:R-:W0:Y:S01]  /*0ea0*/  LDCU UR4, c[0x0][0x3ac] ;  /* 0x00007580ff0477ac */ /* 0x000e220008000800 */
[----:B------:R-:W-:Y:S01]  /*0eb0*/  HFMA2 R11, -RZ, RZ, 0.96630859375, -0.0022525787353515625 ;  /* 0x3bbb989dff0b7431 */ /* 0x000fe200000001ff */
[----:B------:R-:W-:Y:S01]  /*0ec0*/  MOV R6, 0x437c0000 ;  /* 0x437c000000067802 */ /* 0x000fe20000000f00 */
[----:B0-----:R-:W-:Y:S01]  /*0ed0*/  FMUL R10, R10, UR4 ;  /* 0x000000040a0a7c20 */ /* 0x001fe20008400000 */
[----:B------:R-:W0:Y:S04]  /*0ee0*/  LDCU UR4, c[0x0][0x3a4] ;  /* 0x00007480ff0477ac */ /* 0x000e280008000800 */
[----:B------:R-:W-:-:S05]  /*0ef0*/  FMNMX R9, R10, R18, !PT ;  /* 0x000000120a097209 */ /* 0x000fca0007800000 */
[----:B------:R-:W-:Y:S01]  /*0f00*/  FADD R10, R10, -R9 ;  /* 0x800000090a0a7221 */ /* 0x000fe20000000000 */
[----:B------:R-:W-:Y:S01]  /*0f10*/  FADD R4, -R9, R18 ;  /* 0x0000001209047221 */ /* 0x000fe20000000100 */
[----:B------:R-:W-:Y:S02]  /*0f20*/  MOV R18, R9 ;  /* 0x0000000900127202 */ /* 0x000fe40000000f00 */
[----:B------:R-:W-:-:S04]  /*0f30*/  FFMA.SAT R5, R10, R11, 0.5 ;  /* 0x3f0000000a057423 */ /* 0x000fc8000000200b */
[-C--:B------:R-:W-:Y:S01]  /*0f40*/  FFMA.RM R8, R5, R6.reuse, 12582913 ;  /* 0x4b40000105087423 */ /* 0x080fe20000004006 */
[----:B------:R-:W-:Y:S01]  /*0f50*/  FFMA.SAT R5, R4, R11, 0.5 ;  /* 0x3f00000004057423 */ /* 0x000fe2000000200b */
[----:B0-----:R-:W-:Y:S02]  /*0f60*/  UISETP.GE.U32.AND UP0, UPT, UR4, 0x10, UPT ;  /* 0x000000100400788c */ /* 0x001fe4000bf06070 */
[----:B------:R-:W-:Y:S01]  /*0f70*/  FADD R11, R8, -12583039 ;  /* 0xcb40007f080b7421 */ /* 0x000fe20000000000 */
[----:B------:R-:W-:-:S03]  /*0f80*/  FFMA.RM R5, R5, R6, 12582913 ;  /* 0x4b40000105057423 */ /* 0x000fc60000004006 */
[C---:B------:R-:W-:Y:S01]  /*0f90*/  FFMA R13, R10.reuse, 1.4426950216293334961, -R11 ;  /* 0x3fb8aa3b0a0d7823 */ /* 0x040fe2000000080b */
[C---:B------:R-:W-:Y:S01]  /*0fa0*/  FADD R11, R5.reuse, -12583039 ;  /* 0xcb40007f050b7421 */ /* 0x040fe20000000000 */
[----:B------:R-:W-:Y:S02]  /*0fb0*/  SHF.L.U32 R5, R5, 0x17, RZ ;  /* 0x0000001705057819 */ /* 0x000fe400000006ff */
[----:B------:R-:W-:Y:S01]  /*0fc0*/  FFMA R13, R10, 1.925963033500011079e-08, R13 ;  /* 0x32a570600a0d7823 */ /* 0x000fe2000000000d */
[----:B------:R-:W-:-:S04]  /*0fd0*/  FFMA R11, R4, 1.4426950216293334961, -R11 ;  /* 0x3fb8aa3b040b7823 */ /* 0x000fc8000000080b */
[----:B------:R-:W-:Y:S01]  /*0fe0*/  FFMA R11, R4, 1.925963033500011079e-08, R11 ;  /* 0x32a57060040b7823 */ /* 0x000fe2000000000b */
[----:B------:R-:W0:Y:S01]  /*0ff0*/  MUFU.EX2 R13, R13 ;  /* 0x0000000d000d7308 */ /* 0x000e220000000800 */
[----:B------:R-:W-:-:S07]  /*1000*/  SHF.L.U32 R4, R8, 0x17, RZ ;  /* 0x0000001708047819 */ /* 0x000fce00000006ff */
[----:B------:R-:W2:Y:S01]  /*1010*/  MUFU.EX2 R6, R11 ;  /* 0x0000000b00067308 */ /* 0x000ea20000000800 */
[----:B0-----:R-:W-:Y:S01]  /*1020*/  FMUL R4, R4, R13 ;  /* 0x0000000d04047220 */ /* 0x001fe20000400000 */
[----:B--2---:R-:W-:Y:S01]  /*1030*/  FMUL R5, R5, R6 ;  /* 0x0000000605057220 */ /* 0x004fe20000400000 */
[----:B------:R-:W-:-:S03]  /*1040*/  HFMA2 R6, -RZ, RZ, 0, 0 ;  /* 0x00000000ff067431 */ /* 0x000fc600000001ff */
[----:B------:R-:W-:Y:S01]  /*1050*/  FFMA R23, R5, R23, R4 ;  /* 0x0000001705177223 */ /* 0x000fe20000000004 */
[----:B------:R-:W-:Y:S06]  /*1060*/  BRA.U !UP0, `(.L_x_9) ;  /* 0x00000005080c7547 */ /* 0x000fec000b800000 */
[----:B------:R-:W-:Y:S01]  /*1070*/  BSSY.RECONVERGENT B2, `(.L_x_10) ;  /* 0x0000041000027945 */ /* 0x000fe20003800200 */
[----:B------:R-:W-:-:S07]  /*1080*/  MOV R16, RZ ;  /* 0x000000ff00107202 */ /* 0x000fce0000000f00 */
.L_x_11:
[----:B0-----:R-:W0:Y:S01]  /*1090*/  LDC.64 R26, c[0x0][0x390] ;  /* 0x0000e400ff1a7b82 */ /* 0x001e220000000a00 */
[----:B------:R-:W-:Y:S02]  /*10a0*/  IADD3 R9, PT, PT, R3, R16, RZ ;  /* 0x0000001003097210 */ /* 0x000fe40007ffe0ff */
[----:B------:R-:W-:-:S03]  /*10b0*/  LEA R6, R16, R25, 0x2 ;  /* 0x0000001910067211 */ /* 0x000fc600078e10ff */
[----:B0-----:R-:W-:Y:S02]  /*10c0*/  IMAD.WIDE R26, R9, 0x4, R26 ;  /* 0x00000004091a7825 */ /* 0x001fe400078e021a */
[----:B------:R-:W2:Y:S04]  /*10d0*/  LDL.128 R8, [R6] ;  /* 0x0000000006087983 */ /* 0x000ea80000100c00 */
[----:B------:R-:W3:Y:S04]  /*10e0*/  LDG.E.CONSTANT R15, desc[UR6][R26.64] ;  /* 0x000000061a0f7981 */ /* 0x000ee8000c1e9900 */
[----:B------:R-:W4:Y:S04]  /*10f0*/  LDG.E.CONSTANT R14, desc[UR6][R26.64+0x8] ;  /* 0x000008061a0e7981 */ /* 0x000f28000c1e9900 */
[----:B------:R-:W5:Y:S04]  /*1100*/  LDG.E.CONSTANT R29, desc[UR6][R26.64+0x4] ;  /* 0x000004061a1d7981 */ /* 0x000f68000c1e9900 */
[----:B------:R-:W5:Y:S04]  /*1110*/  LDG.E.CONSTANT R13, desc[UR6][R26.64+0xc] ;  /* 0x00000c061a0d7981 */ /* 0x000f68000c1e9900 */
[----:B------:R-:W5:Y:S01]  /*1120*/  LDG.E.CONSTANT R24, desc[UR6][R26.64+0x1c] ;  /* 0x00001c061a187981 */ /* 0x000f62000c1e9900 */
[----:B---3--:R-:W-:-:S04]  /*1130*/  FMUL R12, R4, R15 ;  /* 0x0000000f040c7220 */ /* 0x008fc80000400000 */
[----:B--2---:R-:W-:Y:S01]  /*1140*/  FFMA R8, R5, R8, R12 ;  /* 0x0000000805087223 */ /* 0x004fe2000000000c */
[C---:B----4-:R-:W-:Y:S01]  /*1150*/  FMUL R15, R4.reuse, R14 ;  /* 0x0000000e040f7220 */ /* 0x050fe20000400000 */
[C---:B-----5:R-:W-:Y:S01]  /*1160*/  FMUL R12, R4.reuse, R29 ;  /* 0x0000001d040c7220 */ /* 0x060fe20000400000 */
[----:B------:R-:W-:-:S03]  /*1170*/  FMUL R14, R4, R13 ;  /* 0x0000000d040e7220 */ /* 0x000fc60000400000 */
[C---:B------:R-:W-:Y:S01]  /*1180*/  FFMA R9, R5.reuse, R9, R12 ;  /* 0x0000000905097223 */ /* 0x040fe2000000000c */
[C---:B------:R-:W-:Y:S01]  /*1190*/  FFMA R10, R5.reuse, R10, R15 ;  /* 0x0000000a050a7223 */ /* 0x040fe2000000000f */
[----:B------:R-:W2:Y:S01]  /*11a0*/  LDG.E.CONSTANT R29, desc[UR6][R26.64+0x10] ;  /* 0x000010061a1d7981 */ /* 0x000ea2000c1e9900 */
[----:B------:R-:W-:-:S03]  /*11b0*/  FFMA R11, R5, R11, R14 ;  /* 0x0000000b050b7223 */ /* 0x000fc6000000000e */
[----:B------:R-:W3:Y:S04]  /*11c0*/  LDL.128 R12, [R6+0x10] ;  /* 0x00001000060c7983 */ /* 0x000ee80000100c00 */
[----:B------:R0:W-:Y:S04]  /*11d0*/  STL.128 [R6], R8 ;  /* 0x0000000806007387 */ /* 0x0001e80000100c00 */
[----:B0-----:R-:W4:Y:S04]  /*11e0*/  LDG.E.CONSTANT R11, desc[UR6][R26.64+0x18] ;  /* 0x000018061a0b7981 */ /* 0x001f28000c1e9900 */
[----:B------:R-:W5:Y:S01]  /*11f0*/  LDG.E.CONSTANT R9, desc[UR6][R26.64+0x14] ;  /* 0x000014061a097981 */ /* 0x000f62000c1e9900 */
[C---:B------:R-:W-:Y:S01]  /*1200*/  FMUL R24, R4.reuse, R24 ;  /* 0x0000001804187220 */ /* 0x040fe20000400000 */
[----:B--2---:R-:W-:-:S04]  /*1210*/  FMUL R28, R4, R29 ;  /* 0x0000001d041c7220 */ /* 0x004fc80000400000 */
[C---:B---3--:R-:W-:Y:S01]  /*1220*/  FFMA R12, R5.reuse, R12, R28 ;  /* 0x0000000c050c7223 */ /* 0x048fe2000000001c */
[----:B------:R-:W-:Y:S02]  /*1230*/  FFMA R15, R5, R15, R24 ;  /* 0x0000000f050f7223 */ /* 0x000fe40000000018 */
[----:B------:R-:W2:Y:S01]  /*1240*/  LDG.E.CONSTANT R24, desc[UR6][R26.64+0x2c] ;  /* 0x00002c061a187981 */ /* 0x000ea2000c1e9900 */
[C---:B----4-:R-:W-:Y:S01]  /*1250*/  FMUL R29, R4.reuse, R11 ;  /* 0x0000000b041d7220 */ /* 0x050fe20000400000 */
[----:B-----5:R-:W-:-:S03]  /*1260*/  FMUL R28, R4, R9 ;  /* 0x00000009041c7220 */ /* 0x020fc60000400000 */
[C---:B------:R-:W-:Y:S01]  /*1270*/  FFMA R14, R5.reuse, R14, R29 ;  /* 0x0000000e050e7223 */ /* 0x040fe2000000001d */
[----:B------:R-:W3:Y:S01]  /*1280*/  LDL.128 R8, [R6+0x20] ;  /* 0x0000200006087983 */ /* 0x000ee20000100c00 */
[----:B------:R-:W-:-:S03]  /*1290*/  FFMA R13, R5, R13, R28 ;  /* 0x0000000d050d7223 */ /* 0x000fc6000000001c */
[----:B------:R-:W4:Y:S04]  /*12a0*/  LDG.E.CONSTANT R29, desc[UR6][R26.64+0x20] ;  /* 0x000020061a1d7981 */ /* 0x000f28000c1e9900 */
[----:B------:R0:W-:Y:S04]  /*12b0*/  STL.128 [R6+0x10], R12 ;  /* 0x0000100c06007387 */ /* 0x0001e80000100c00 */
[----:B0-----:R-:W5:Y:S04]  /*12c0*/  LDG.E.CONSTANT R13, desc[UR6][R26.64+0x24] ;  /* 0x000024061a0d7981 */ /* 0x001f68000c1e9900 */
[----:B------:R-:W5:Y:S01]  /*12d0*/  LDG.E.CONSTANT R15, desc[UR6][R26.64+0x28] ;  /* 0x000028061a0f7981 */ /* 0x000f62000c1e9900 */
[C---:B--2---:R-:W-:Y:S01]  /*12e0*/  FMUL R24, R4.reuse, R24 ;  /* 0x0000001804187220 */ /* 0x044fe20000400000 */
[----:B----4-:R-:W-:-:S04]  /*12f0*/  FMUL R28, R4, R29 ;  /* 0x0000001d041c7220 */ /* 0x010fc80000400000 */
[C---:B---3--:R-:W-:Y:S01]  /*1300*/  FFMA R8, R5.reuse, R8, R28 ;  /* 0x0000000805087223 */ /* 0x048fe2000000001c */
[----:B------:R-:W-:Y:S02]  /*1310*/  FFMA R11, R5, R11, R24 ;  /* 0x0000000b050b7223 */ /* 0x000fe40000000018 */
[----:B------:R-:W2:Y:S01]  /*1320*/  LDG.E.CONSTANT R24, desc[UR6][R26.64+0x34] ;  /* 0x000034061a187981 */ /* 0x000ea2000c1e9900 */
[C---:B-----5:R-:W-:Y:S01]  /*1330*/  FMUL R28, R4.reuse, R13 ;  /* 0x0000000d041c7220 */ /* 0x060fe20000400000 */
[----:B------:R-:W-:-:S03]  /*1340*/  FMUL R29, R4, R15 ;  /* 0x0000000f041d7220 */ /* 0x000fc60000400000 */
[C---:B------:R-:W-:Y:S01]  /*1350*/  FFMA R9, R5.reuse, R9, R28 ;  /* 0x0000000905097223 */ /* 0x040fe2000000001c */
[----:B------:R-:W3:Y:S01]  /*1360*/  LDL.128 R12, [R6+0x30] ;  /* 0x00003000060c7983 */ /* 0x000ee20000100c00 */
[----:B------:R-:W-:-:S03]  /*1370*/  FFMA R10, R5, R10, R29 ;  /* 0x0000000a050a7223 */ /* 0x000fc6000000001d */
[----:B------:R-:W4:Y:S04]  /*1380*/  LDG.E.CONSTANT R28, desc[UR6][R26.64+0x30] ;  /* 0x000030061a1c7981 */ /* 0x000f28000c1e9900 */
[----:B------:R-:W5:Y:S04]  /*1390*/  LDG.E.CONSTANT R29, desc[UR6][R26.64+0x38] ;  /* 0x000038061a1d7981 */ /* 0x000f68000c1e9900 */
[----:B------:R-:W5:Y:S04]  /*13a0*/  LDG.E.CONSTANT R27, desc[UR6][R26.64+0x3c] ;  /* 0x00003c061a1b7981 */ /* 0x000f68000c1e9900 */
[----:B------:R0:W-:Y:S01]  /*13b0*/  STL.128 [R6+0x20], R8 ;  /* 0x0000200806007387 */ /* 0x0001e20000100c00 */
[----:B------:R-:W-:-:S04]  /*13c0*/  IADD3 R16, PT, PT, R16, 0x10, RZ ;  /* 0x0000001010107810 */ /* 0x000fc80007ffe0ff */
[----:B------:R-:W-:Y:S01]  /*13d0*/  ISETP.NE.AND P1, PT, R16, R21, PT ;  /* 0x000000151000720c */ /* 0x000fe20003f25270 */
[----:B--2---:R-:W-:-:S04]  /*13e0*/  FMUL R24, R4, R24 ;  /* 0x0000001804187220 */ /* 0x004fc80000400000 */
[----:B---3--:R-:W-:Y:S01]  /*13f0*/  FFMA R13, R5, R13, R24 ;  /* 0x0000000d050d7223 */ /* 0x008fe20000000018 */
[C---:B----4-:R-:W-:Y:S01]  /*1400*/  FMUL R28, R4.reuse, R28 ;  /* 0x0000001c041c7220 */ /* 0x050fe20000400000 */
[----:B-----5:R-:W-:-:S03]  /*1410*/  FMUL R29, R4, R29 ;  /* 0x0000001d041d7220 */ /* 0x020fc60000400000 */
[C---:B------:R-:W-:Y:S01]  /*1420*/  FFMA R12, R5.reuse, R12, R28 ;  /* 0x0000000c050c7223 */ /* 0x040fe2000000001c */
[----:B------:R-:W-:Y:S01]  /*1430*/  FFMA R14, R5, R14, R29 ;  /* 0x0000000e050e7223 */ /* 0x000fe2000000001d */
[----:B0-----:R-:W-:-:S04]  /*1440*/  FMUL R8, R4, R27 ;  /* 0x0000001b04087220 */ /* 0x001fc80000400000 */
[----:B------:R-:W-:-:S05]  /*1450*/  FFMA R15, R5, R15, R8 ;  /* 0x0000000f050f7223 */ /* 0x000fca0000000008 */
[----:B------:R0:W-:Y:S01]  /*1460*/  STL.128 [R6+0x30], R12 ;  /* 0x0000300c06007387 */ /* 0x0001e20000100c00 */
[----:B------:R-:W-:Y:S05]  /*1470*/  @P1 BRA `(.L_x_11) ;  /* 0xfffffffc00041947 */ /* 0x000fea000383ffff */
[----:B------:R-:W-:Y:S05]  /*1480*/  BSYNC.RECONVERGENT B2 ;  /* 0x0000000000027941 */ /* 0x000fea0003800200 */
.L_x_10:
[----:B0-----:R-:W-:-:S07]  /*1490*/  MOV R6, R21 ;  /* 0x0000001500067202 */ /* 0x001fce0000000f00 */
.L_x_9:
[----:B------:R-:W-:Y:S05]  /*14a0*/  @!P0 BRA `(.L_x_12) ;  /* 0x00000004009c8947 */ /* 0x000fea0003800000 */
[----:B------:R-:W-:Y:S02]  /*14b0*/  IADD3 R8, PT, PT, R22, -0x1, RZ ;  /* 0xffffffff16087810 */ /* 0x000fe40007ffe0ff */
[----:B------:R-:W-:Y:S02]  /*14c0*/  ISETP.NE.AND P1, PT, R20, RZ, PT ;  /* 0x000000ff1400720c */ /* 0x000fe40003f25270 */
[----:B------:R-:W-:-:S13]  /*14d0*/  ISETP.GE.U32.AND P0, PT, R8, 0x7, PT ;  /* 0x000000070800780c */ /* 0x000fda0003f06070 */
[----:B------:R-:W-:Y:S05]  /*14e0*/  @!P0 BRA `(.L_x_13) ;  /* 0x0000000000b48947 */ /* 0x000fea0003800000 */
[----:B------:R-:W0:Y:S01]  /*14f0*/  LDC.64 R8, c[0x0][0x390] ;  /* 0x0000e400ff087b82 */ /* 0x000e220000000a00 */
[----:B------:R-:W-:Y:S02]  /*1500*/  IADD3 R11, PT, PT, R3, R6, RZ ;  /* 0x00000006030b7210 */ /* 0x000fe40007ffe0ff */
[----:B------:R-:W-:-:S05]  /*1510*/  LEA R10, R6, R25, 0x2 ;  /* 0x00000019060a7211 */ /* 0x000fca00078e10ff */
[----:B------:R-:W2:Y:S04]  /*1520*/  LDL R14, [R10] ;  /* 0x000000000a0e7983 */ /* 0x000ea80000100800 */
[----:B------:R-:W3:Y:S04]  /*1530*/  LDL R27, [R10+0x4] ;  /* 0x000004000a1b7983 */ /* 0x000ee80000100800 */
[----:B------:R-:W4:Y:S04]  /*1540*/  LDL R12, [R10+0x8] ;  /* 0x000008000a0c7983 */ /* 0x000f280000100800 */
[----:B------:R-:W5:Y:S01]  /*1550*/  LDL R28, [R10+0x14] ;  /* 0x000014000a1c7983 */ /* 0x000f620000100800 */
[----:B0-----:R-:W-:-:S03]  /*1560*/  IMAD.WIDE R8, R11, 0x4, R8 ;  /* 0x000000040b087825 */ /* 0x001fc600078e0208 */
[----:B------:R-:W5:Y:S04]  /*1570*/  LDL R26, [R10+0x18] ;  /* 0x000018000a1a7983 */ /* 0x000f680000100800 */
[----:B------:R-:W2:Y:S04]  /*1580*/  LDG.E.CONSTANT R11, desc[UR6][R8.64] ;  /* 0x00000006080b7981 */ /* 0x000ea8000c1e9900 */
[----:B------:R-:W3:Y:S04]  /*1590*/  LDG.E.CONSTANT R15, desc[UR6][R8.64+0x4] ;  /* 0x00000406080f7981 */ /* 0x000ee8000c1e9900 */
[----:B------:R-:W4:Y:S04]  /*15a0*/  LDG.E.CONSTANT R13, desc[UR6][R8.64+0x8] ;  /* 0x00000806080d7981 */ /* 0x000f28000c1e9900 */
[----:B------:R-:W5:Y:S01]  /*15b0*/  LDG.E.CONSTANT R29, desc[UR6][R8.64+0x1c] ;  /* 0x00001c06081d7981 */ /* 0x000f62000c1e9900 */
[----:B--2---:R-:W-:-:S03]  /*15c0*/  FMUL R16, R4, R11 ;  /* 0x0000000b04107220 */ /* 0x004fc60000400000 */
[----:B------:R-:W2:Y:S01]  /*15d0*/  LDG.E.CONSTANT R11, desc[UR6][R8.64+0x10] ;  /* 0x00001006080b7981 */ /* 0x000ea2000c1e9900 */
[C---:B---3--:R-:W-:Y:S01]  /*15e0*/  FMUL R24, R4.reuse, R15 ;  /* 0x0000000f04187220 */ /* 0x048fe20000400000 */
[C---:B------:R-:W-:Y:S02]  /*15f0*/  FFMA R14, R5.reuse, R14, R16 ;  /* 0x0000000e050e7223 */ /* 0x040fe40000000010 */
[----:B------:R-:W3:Y:S01]  /*1600*/  LDG.E.CONSTANT R15, desc[UR6][R8.64+0x18] ;  /* 0x00001806080f7981 */ /* 0x000ee2000c1e9900 */
[C---:B------:R-:W-:Y:S01]  /*1610*/  FFMA R16, R5.reuse, R27, R24 ;  /* 0x0000001b05107223 */ /* 0x040fe20000000018 */
[----:B----4-:R-:W-:Y:S02]  /*1620*/  FMUL R24, R4, R13 ;  /* 0x0000000d04187220 */ /* 0x010fe40000400000 */
[----:B------:R-:W4:Y:S02]  /*1630*/  LDG.E.CONSTANT R27, desc[UR6][R8.64+0xc] ;  /* 0x00000c06081b7981 */ /* 0x000f24000c1e9900 */
[----:B------:R-:W-:-:S02]  /*1640*/  FFMA R24, R5, R12, R24 ;  /* 0x0000000c05187223 */ /* 0x000fc40000000018 */
[----:B------:R2:W4:Y:S04]  /*1650*/  LDG.E.CONSTANT R13, desc[UR6][R8.64+0x14] ;  /* 0x00001406080d7981 */ /* 0x000528000c1e9900 */
[----:B------:R0:W-:Y:S04]  /*1660*/  STL [R10], R14 ;  /* 0x0000000e0a007387 */ /* 0x0001e80000100800 */
[----:B------:R1:W-:Y:S04]  /*1670*/  STL [R10+0x8], R24 ;  /* 0x000008180a007387 */ /* 0x0003e80000100800 */
[----:B------:R-:W4:Y:S04]  /*1680*/  LDL R12, [R10+0xc] ;  /* 0x00000c000a0c7983 */ /* 0x000f280000100800 */
[----:B0-----:R-:W4:Y:S04]  /*1690*/  LDL R14, [R10+0x10] ;  /* 0x000010000a0e7983 */ /* 0x001f280000100800 */
[----:B-1----:R-:W4:Y:S01]  /*16a0*/  LDL R24, [R10+0x1c] ;  /* 0x00001c000a187983 */ /* 0x002f220000100800 */
[----:B-----5:R-:W-:-:S03]  /*16b0*/  FMUL R29, R4, R29 ;  /* 0x0000001d041d7220 */ /* 0x020fc60000400000 */
[----:B------:R0:W-:Y:S01]  /*16c0*/  STL [R10+0x4], R16 ;  /* 0x000004100a007387 */ /* 0x0001e20000100800 */
[----:B------:R-:W-:Y:S01]  /*16d0*/  IADD3 R6, PT, PT, R6, 0x8, RZ ;  /* 0x0000000806067810 */ /* 0x000fe20007ffe0ff */
[C---:B--2---:R-:W-:Y:S01]  /*16e0*/  FMUL R8, R4.reuse, R11 ;  /* 0x0000000b04087220 */ /* 0x044fe20000400000 */
[C---:B---3--:R-:W-:Y:S01]  /*16f0*/  FMUL R15, R4.reuse, R15 ;  /* 0x0000000f040f7220 */ /* 0x048fe20000400000 */
[C---:B----4-:R-:W-:Y:S01]  /*1700*/  FMUL R27, R4.reuse, R27 ;  /* 0x0000001b041b7220 */ /* 0x050fe20000400000 */
[----:B------:R-:W-:Y:S02]  /*1710*/  FMUL R13, R4, R13 ;  /* 0x0000000d040d7220 */ /* 0x000fe40000400000 */
[C---:B------:R-:W-:Y:S02]  /*1720*/  FFMA R15, R5.reuse, R26, R15 ;  /* 0x0000001a050f7223 */ /* 0x040fe4000000000f */
[----:B------:R-:W-:-:S03]  /*1730*/  FFMA R13, R5, R28, R13 ;  /* 0x0000001c050d7223 */ /* 0x000fc6000000000d */
[----:B------:R0:W-:Y:S01]  /*1740*/  STL [R10+0x18], R15 ;  /* 0x0000180f0a007387 */ /* 0x0001e20000100800 */
[C---:B------:R-:W-:Y:S01]  /*1750*/  FFMA R9, R5.reuse, R12, R27 ;  /* 0x0000000c05097223 */ /* 0x040fe2000000001b */
[C---:B------:R-:W-:Y:S01]  /*1760*/  FFMA R11, R5.reuse, R14, R8 ;  /* 0x0000000e050b7223 */ /* 0x040fe20000000008 */
[----:B------:R-:W-:-:S03]  /*1770*/  FFMA R29, R5, R24, R29 ;  /* 0x00000018051d7223 */ /* 0x000fc6000000001d */
[----:B------:R0:W-:Y:S04]  /*1780*/  STL [R10+0xc], R9 ;  /* 0x00000c090a007387 */ /* 0x0001e80000100800 */
[----:B------:R0:W-:Y:S04]  /*1790*/  STL [R10+0x10], R11 ;  /* 0x0000100b0a007387 */ /* 0x0001e80000100800 */
[----:B------:R0:W-:Y:S04]  /*17a0*/  STL [R10+0x14], R13 ;  /* 0x0000140d0a007387 */ /* 0x0001e80000100800 */
[----:B------:R0:W-:Y:S02]  /*17b0*/  STL [R10+0x1c], R29 ;  /* 0x00001c1d0a007387 */ /* 0x0001e40000100800 */
.L_x_13:
[----:B------:R-:W-:Y:S05]  /*17c0*/  @!P1 BRA `(.L_x_12) ;  /* 0x0000000000d49947 */ /* 0x000fea0003800000 */
[----:B------:R-:W-:Y:S02]  /*17d0*/  IADD3 R8, PT, PT, R20, -0x1, RZ ;  /* 0xffffffff14087810 */ /* 0x000fe40007ffe0ff */
[----:B------:R-:W-:Y:S02]  /*17e0*/  ISETP.NE.AND P1, PT, R19, RZ, PT ;  /* 0x000000ff1300720c */ /* 0x000fe40003f25270 */
[----:B------:R-:W-:-:S13]  /*17f0*/  ISETP.GE.U32.AND P0, PT, R8, 0x3, PT ;  /* 0x000000030800780c */ /* 0x000fda0003f06070 */
[----:B------:R-:W-:Y:S05]  /*1800*/  @!P0 BRA `(.L_x_14) ;  /* 0x0000000000648947 */ /* 0x000fea0003800000 */
[----:B0-----:R-:W0:Y:S01]  /*1810*/  LDC.64 R8, c[0x0][0x390] ;  /* 0x0000e400ff087b82 */ /* 0x001e220000000a00 */
[----:B------:R-:W-:Y:S02]  /*1820*/  IADD3 R11, PT, PT, R3, R6, RZ ;  /* 0x00000006030b7210 */ /* 0x000fe40007ffe0ff */
[----:B------:R-:W-:-:S05]  /*1830*/  LEA R10, R6, R25, 0x2 ;  /* 0x00000019060a7211 */ /* 0x000fca00078e10ff */
[----:B------:R-:W2:Y:S04]  /*1840*/  LDL R14, [R10+0x8] ;  /* 0x000008000a0e7983 */ /* 0x000ea80000100800 */
[----:B------:R-:W3:Y:S04]  /*1850*/  LDL R16, [R10] ;  /* 0x000000000a107983 */ /* 0x000ee80000100800 */
[----:B------:R-:W4:Y:S04]  /*1860*/  LDL R24, [R10+0x4] ;  /* 0x000004000a187983 */ /* 0x000f280000100800 */
[----:B------:R-:W5:Y:S01]  /*1870*/  LDL R12, [R10+0xc] ;  /* 0x00000c000a0c7983 */ /* 0x000f620000100800 */
[----:B0-----:R-:W-:-:S05]  /*1880*/  IMAD.WIDE R8, R11, 0x4, R8 ;  /* 0x000000040b087825 */ /* 0x001fca00078e0208 */
[----:B------:R-:W2:Y:S04]  /*1890*/  LDG.E.CONSTANT R15, desc[UR6][R8.64+0x8] ;  /* 0x00000806080f7981 */ /* 0x000ea8000c1e9900 */
[----:B------:R-:W3:Y:S04]  /*18a0*/  LDG.E.CONSTANT R11, desc[UR6][R8.64] ;  /* 0x00000006080b7981 */ /* 0x000ee8000c1e9900 */
[----:B------:R-:W4:Y:S04]  /*18b0*/  LDG.E.CONSTANT R13, desc[UR6][R8.64+0x4] ;  /* 0x00000406080d7981 */ /* 0x000f28000c1e9900 */
[----:B------:R0:W5:Y:S01]  /*18c0*/  LDG.E.CONSTANT R27, desc[UR6][R8.64+0xc] ;  /* 0x00000c06081b7981 */ /* 0x000162000c1e9900 */
[----:B------:R-:W-:Y:S01]  /*18d0*/  IADD3 R6, PT, PT, R6, 0x4, RZ ;  /* 0x0000000406067810 */ /* 0x000fe20007ffe0ff */
[C---:B--2---:R-:W-:Y:S01]  /*18e0*/  FMUL R15, R4.reuse, R15 ;  /* 0x0000000f040f7220 */ /* 0x044fe20000400000 */
[----:B---3--:R-:W-:-:S03]  /*18f0*/  FMUL R26, R4, R11 ;  /* 0x0000000b041a7220 */ /* 0x008fc60000400000 */
[C---:B0-----:R-:W-:Y:S01]  /*1900*/  FFMA R9, R5.reuse, R14, R15 ;  /* 0x0000000e05097223 */ /* 0x041fe2000000000f */
[C---:B----4-:R-:W-:Y:S01]  /*1910*/  FMUL R13, R4.reuse, R13 ;  /* 0x0000000d040d7220 */ /* 0x050fe20000400000 */
[----:B-----5:R-:W-:Y:S01]  /*1920*/  FMUL R27, R4, R27 ;  /* 0x0000001b041b7220 */ /* 0x020fe20000400000 */
[C---:B------:R-:W-:Y:S02]  /*1930*/  FFMA R11, R5.reuse, R16, R26 ;  /* 0x00000010050b7223 */ /* 0x040fe4000000001a */
[C---:B------:R-:W-:Y:S01]  /*1940*/  FFMA R13, R5.reuse, R24, R13 ;  /* 0x00000018050d7223 */ /* 0x040fe2000000000d */
[----:B------:R-:W-:Y:S01]  /*1950*/  FFMA R15, R5, R12, R27 ;  /* 0x0000000c050f7223 */ /* 0x000fe2000000001b */
[----:B------:R2:W-:Y:S04]  /*1960*/  STL [R10+0x8], R9 ;  /* 0x000008090a007387 */ /* 0x0005e80000100800 */
[----:B------:R2:W-:Y:S04]  /*1970*/  STL [R10], R11 ;  /* 0x0000000b0a007387 */ /* 0x0005e80000100800 */
[----:B------:R2:W-:Y:S04]  /*1980*/  STL [R10+0x4], R13 ;  /* 0x0000040d0a007387 */ /* 0x0005e80000100800 */
[----:B------:R2:W-:Y:S02]  /*1990*/  STL [R10+0xc], R15 ;  /* 0x00000c0f0a007387 */ /* 0x0005e40000100800 */
.L_x_14:
[----:B------:R-:W-:Y:S05]  /*19a0*/  @!P1 BRA `(.L_x_12) ;  /* 0x00000000005c9947 */ /* 0x000fea0003800000 */
[----:B0-2---:R-:W0:Y:S01]  /*19b0*/  LDC.64 R8, c[0x0][0x390] ;  /* 0x0000e400ff087b82 */ /* 0x005e220000000a00 */
[----:B------:R-:W-:-:S05]  /*19c0*/  IADD3 R3, PT, PT, R3, R6, RZ ;  /* 0x0000000603037210 */ /* 0x000fca0007ffe0ff */
[----:B0-----:R-:W-:Y:S01]  /*19d0*/  IMAD.WIDE R8, R3, 0x4, R8 ;  /* 0x0000000403087825 */ /* 0x001fe200078e0208 */
[----:B------:R-:W-:-:S04]  /*19e0*/  LEA R3, R6, R25, 0x2 ;  /* 0x0000001906037211 */ /* 0x000fc800078e10ff */
[----:B------:R-:W2:Y:S04]  /*19f0*/  LDG.E.CONSTANT R11, desc[UR6][R8.64] ;  /* 0x00000006080b7981 */ /* 0x000ea8000c1e9900 */
[----:B------:R-:W3:Y:S01]  /*1a00*/  LDL R6, [R3] ;  /* 0x0000000003067983 */ /* 0x000ee20000100800 */
[----:B------:R-:W-:Y:S01]  /*1a10*/  ISETP.NE.AND P0, PT, R19, 0x1, PT ;  /* 0x000000011300780c */ /* 0x000fe20003f05270 */
[----:B--2---:R-:W-:-:S04]  /*1a20*/  FMUL R10, R4, R11 ;  /* 0x0000000b040a7220 */ /* 0x004fc80000400000 */
[----:B---3--:R-:W-:-:S05]  /*1a30*/  FFMA R6, R5, R6, R10 ;  /* 0x0000000605067223 */ /* 0x008fca000000000a */
[----:B------:R3:W-:Y:S03]  /*1a40*/  STL [R3], R6 ;  /* 0x0000000603007387 */ /* 0x0007e60000100800 */
[----:B------:R-:W-:Y:S05]  /*1a50*/  @!P0 BRA `(.L_x_12) ;  /* 0x0000000000308947 */ /* 0x000fea0003800000 */
[----:B------:R-:W3:Y:S04]  /*1a60*/  LDG.E.CONSTANT R11, desc[UR6][R8.64+0x4] ;  /* 0x00000406080b7981 */ /* 0x000ee8000c1e9900 */
[----:B------:R-:W2:Y:S01]  /*1a70*/  LDL R10, [R3+0x4] ;  /* 0x00000400030a7983 */ /* 0x000ea20000100800 */
[----:B------:R-:W-:Y:S01]  /*1a80*/  ISETP.NE.AND P0, PT, R19, 0x2, PT ;  /* 0x000000021300780c */ /* 0x000fe20003f05270 */
[----:B---3--:R-:W-:-:S04]  /*1a90*/  FMUL R6, R4, R11 ;  /* 0x0000000b04067220 */ /* 0x008fc80000400000 */
[----:B--2---:R-:W-:-:S05]  /*1aa0*/  FFMA R6, R5, R10, R6 ;  /* 0x0000000a05067223 */ /* 0x004fca0000000006 */
[----:B------:R4:W-:Y:S03]  /*1ab0*/  STL [R3+0x4], R6 ;  /* 0x0000040603007387 */ /* 0x0009e60000100800 */
[----:B------:R-:W-:Y:S05]  /*1ac0*/  @!P0 BRA `(.L_x_12) ;  /* 0x0000000000148947 */ /* 0x000fea0003800000 */
[----:B------:R-:W2:Y:S04]  /*1ad0*/  LDG.E.CONSTANT R9, desc[UR6][R8.64+0x8] ;  /* 0x0000080608097981 */ /* 0x000ea8000c1e9900 */
[----:B----4-:R-:W3:Y:S01]  /*1ae0*/  LDL R6, [R3+0x8] ;  /* 0x0000080003067983 */ /* 0x010ee20000100800 */
[----:B--2---:R-:W-:-:S04]  /*1af0*/  FMUL R4, R4, R9 ;  /* 0x0000000904047220 */ /* 0x004fc80000400000 */
[----:B---3--:R-:W-:-:S05]  /*1b00*/  FFMA R4, R5, R6, R4 ;  /* 0x0000000605047223 */ /* 0x008fca0000000004 */
[----:B------:R0:W-:Y:S02]  /*1b10*/  STL [R3+0x8], R4 ;  /* 0x0000080403007387 */ /* 0x0001e40000100800 */
.L_x_12:
[----:B------:R-:W-:-:S13]  /*1b20*/  ISETP.NE.AND P0, PT, R17, R7, PT ;  /* 0x000000071100720c */ /* 0x000fda0003f05270 */
[----:B------:R-:W-:Y:S05]  /*1b30*/  @!P0 BRA `(.L_x_15) ;  /* 0x0000000000088947 */ /* 0x000fea0003800000 */
[----:B------:R-:W-:Y:S01]  /*1b40*/  IADD3 R17, PT, PT, R17, 0x1, RZ ;  /* 0x0000000111117810 */ /* 0x000fe20007ffe0ff */
[----:B------:R-:W-:Y:S06]  /*1b50*/  BRA `(.L_x_16) ;  /* 0xffffffe800787947 */ /* 0x000fec000383ffff */
.L_x_15:
[----:B------:R-:W-:Y:S05]  /*1b60*/  BSYNC.RECONVERGENT B1 ;  /* 0x0000000000017941 */ /* 0x000fea0003800200 */
.L_x_3:
[----:B------:R-:W-:Y:S05]  /*1b70*/  BRA `(.L_x_1) ;  /* 0x0000000400547947 */ /* 0x000fea0003800000 */
.L_x_2:
[C---:B------:R-:W-:Y:S01]  /*1b80*/  ISETP.GE.U32.AND P0, PT, R7.reuse, 0x3, PT ;  /* 0x000000030700780c */ /* 0x040fe20003f06070 */
[----:B------:R-:W-:Y:S01]  /*1b90*/  BSSY.RECONVERGENT B1, `(.L_x_17) ;  /* 0x0000034000017945 */ /* 0x000fe20003800200 */
[----:B------:R-:W-:Y:S01]  /*1ba0*/  IADD3 R4, PT, PT, R7, 0x1, RZ ;  /* 0x0000000107047810 */ /* 0x000fe20007ffe0ff */
[----:B------:R-:W-:Y:S01]  /*1bb0*/  HFMA2 R23, -RZ, RZ, 0, 0 ;  /* 0x00000000ff177431 */ /* 0x000fe200000001ff */
[----:B------:R-:W-:Y:S02]  /*1bc0*/  MOV R3, 0xff800000 ;  /* 0xff80000000037802 */ /* 0x000fe40000000f00 */
[----:B------:R-:W-:-:S07]  /*1bd0*/  LOP3.LUT R2, R4, 0x3, RZ, 0xc0, !PT ;  /* 0x0000000304027812 */ /* 0x000fce00078ec0ff */
[----:B------:R-:W-:Y:S05]  /*1be0*/  @!P0 BRA `(.L_x_18) ;  /* 0x0000000000b88947 */ /* 0x000fea0003800000 */
[----:B------:R-:W0:Y:S01]  /*1bf0*/  LDCU UR4, c[0x0][0x3ac] ;  /* 0x00007580ff0477ac */ /* 0x000e220008000800 */
[----:B------:R-:W-:Y:S01]  /*1c00*/  BSSY.RECONVERGENT B2, `(.L_x_18) ;  /* 0x000002c000027945 */ /* 0x000fe20003800200 */
[----:B------:R-:W-:Y:S02]  /*1c10*/  LOP3.LUT R4, R4, 0x7ffffffc, RZ, 0xc0, !PT ;  /* 0x7ffffffc04047812 */ /* 0x000fe400078ec0ff */
[----:B------:R-:W-:Y:S02]  /*1c20*/  MOV R5, RZ ;  /* 0x000000ff00057202 */ /* 0x000fe40000000f00 */
[----:B------:R-:W-:Y:S02]  /*1c30*/  MOV R8, 0xff800000 ;  /* 0xff80000000087802 */ /* 0x000fe40000000f00 */
[----:B------:R-:W-:Y:S01]  /*1c40*/  MOV R23, RZ ;  /* 0x000000ff00177202 */ /* 0x000fe20000000f00 */
[----:B0-----:R-:W-:-:S07]  /*1c50*/  FMUL R6, RZ, UR4 ;  /* 0x00000004ff067c20 */ /* 0x001fce0008400000 */
.L_x_19:
[C---:B------:R-:W-:Y:S01]  /*1c60*/  FMNMX R3, R6.reuse, R8, !PT ;  /* 0x0000000806037209 */ /* 0x040fe20007800000 */
[----:B------:R-:W-:Y:S01]  /*1c70*/  HFMA2 R16, -RZ, RZ, 3.7421875, 0 ;  /* 0x437c0000ff107431 */ /* 0x000fe200000001ff */
[----:B------:R-:W-:Y:S02]  /*1c80*/  MOV R15, 0x3bbb989d ;  /* 0x3bbb989d000f7802 */ /* 0x000fe40000000f00 */
[----:B------:R-:W-:Y:S01]  /*1c90*/  IADD3 R5, PT, PT, R5, 0x4, RZ ;  /* 0x0000000405057810 */ /* 0x000fe20007ffe0ff */
[C---:B------:R-:W-:Y:S01]  /*1ca0*/  FADD R10, -R3.reuse, R8 ;  /* 0x00000008030a7221 */ /* 0x040fe20000000100 */
[--C-:B------:R-:W-:Y:S01]  /*1cb0*/  FADD R12, R6, -R3.reuse ;  /* 0x80000003060c7221 */ /* 0x100fe20000000000 */
[----:B------:R-:W-:Y:S01]  /*1cc0*/  FADD R14, R3, -R3 ;  /* 0x80000003030e7221 */ /* 0x000fe20000000000 */
[----:B------:R-:W-:Y:S01]  /*1cd0*/  ISETP.NE.AND P0, PT, R5, R4, PT ;  /* 0x000000040500720c */ /* 0x000fe20003f05270 */
[-C--:B------:R-:W-:Y:S01]  /*1ce0*/  FFMA.SAT R8, R10, R15.reuse, 0.5 ;  /* 0x3f0000000a087423 */ /* 0x080fe2000000200f */
[-C--:B------:R-:W-:Y:S01]  /*1cf0*/  FFMA.SAT R9, R12, R15.reuse, 0.5 ;  /* 0x3f0000000c097423 */ /* 0x080fe2000000200f */
[----:B------:R-:W-:-:S02]  /*1d00*/  FFMA.SAT R15, R14, R15, 0.5 ;  /* 0x3f0000000e0f7423 */ /* 0x000fc4000000200f */
[-C--:B------:R-:W-:Y:S01]  /*1d10*/  FFMA.RM R8, R8, R16.reuse, 12582913 ;  /* 0x4b40000108087423 */ /* 0x080fe20000004010 */
[-C--:B------:R-:W-:Y:S01]  /*1d20*/  FFMA.RM R9, R9, R16.reuse, 12582913 ;  /* 0x4b40000109097423 */ /* 0x080fe20000004010 */
[----:B------:R-:W-:Y:S02]  /*1d30*/  FFMA.RM R15, R15, R16, 12582913 ;  /* 0x4b4000010f0f7423 */ /* 0x000fe40000004010 */
[C---:B------:R-:W-:Y:S01]  /*1d40*/  FADD R11, R8.reuse, -12583039 ;  /* 0xcb40007f080b7421 */ /* 0x040fe20000000000 */
[----:B------:R-:W-:Y:S01]  /*1d50*/  FADD R13, R9, -12583039 ;  /* 0xcb40007f090d7421 */ /* 0x000fe20000000000 */
[----:B------:R-:W-:Y:S01]  /*1d60*/  FADD R17, R15, -12583039 ;  /* 0xcb40007f0f117421 */ /* 0x000fe20000000000 */
[----:B------:R-:W-:Y:S01]  /*1d70*/  SHF.L.U32 R8, R8, 0x17, RZ ;  /* 0x0000001708087819 */ /* 0x000fe200000006ff */
[----:B------:R-:W-:Y:S01]  /*1d80*/  FFMA R11, R10, 1.4426950216293334961, -R11 ;  /* 0x3fb8aa3b0a0b7823 */ /* 0x000fe2000000080b */
[----:B------:R-:W-:Y:S01]  /*1d90*/  FFMA R13, R12, 1.4426950216293334961, -R13 ;  /* 0x3fb8aa3b0c0d7823 */ /* 0x000fe2000000080d */
[----:B------:R-:W-:Y:S01]  /*1da0*/  FFMA R17, R14, 1.4426950216293334961, -R17 ;  /* 0x3fb8aa3b0e117823 */ /* 0x000fe20000000811 */
[----:B------:R-:W-:Y:S01]  /*1db0*/  SHF.L.U32 R9, R9, 0x17, RZ ;  /* 0x0000001709097819 */ /* 0x000fe200000006ff */
[----:B------:R-:W-:Y:S01]  /*1dc0*/  FFMA R11, R10, 1.925963033500011079e-08, R11 ;  /* 0x32a570600a0b7823 */ /* 0x000fe2000000000b */
[----:B------:R-:W-:Y:S01]  /*1dd0*/  FFMA R13, R12, 1.925963033500011079e-08, R13 ;  /* 0x32a570600c0d7823 */ /* 0x000fe2000000000d */
[----:B------:R-:W-:Y:S01]  /*1de0*/  FFMA R17, R14, 1.925963033500011079e-08, R17 ;  /* 0x32a570600e117823 */ /* 0x000fe20000000011 */
[----:B------:R-:W-:-:S02]  /*1df0*/  SHF.L.U32 R15, R15, 0x17, RZ ;  /* 0x000000170f0f7819 */ /* 0x000fc400000006ff */
[----:B------:R-:W0:Y:S08]  /*1e00*/  MUFU.EX2 R10, R13 ;  /* 0x0000000d000a7308 */ /* 0x000e300000000800 */
[----:B------:R-:W2:Y:S08]  /*1e10*/  MUFU.EX2 R11, R11 ;  /* 0x0000000b000b7308 */ /* 0x000eb00000000800 */
[----:B------:R-:W3:Y:S01]  /*1e20*/  MUFU.EX2 R12, R17 ;  /* 0x00000011000c7308 */ /* 0x000ee20000000800 */
[----:B0-----:R-:W-:Y:S01]  /*1e30*/  FMUL R9, R9, R10 ;  /* 0x0000000a09097220 */ /* 0x001fe20000400000 */
[----:B--2---:R-:W-:-:S04]  /*1e40*/  FMUL R8, R8, R11 ;  /* 0x0000000b08087220 */ /* 0x004fc80000400000 */
[----:B------:R-:W-:Y:S01]  /*1e50*/  FFMA R8, R8, R23, R9 ;  /* 0x0000001708087223 */ /* 0x000fe20000000009 */
[----:B---3--:R-:W-:-:S04]  /*1e60*/  FMUL R12, R15, R12 ;  /* 0x0000000c0f0c7220 */ /* 0x008fc80000400000 */
[----:B------:R-:W-:-:S04]  /*1e70*/  FFMA R8, R8, R12, R9 ;  /* 0x0000000c08087223 */ /* 0x000fc80000000009 */
[----:B------:R-:W-:Y:S01]  /*1e80*/  FFMA R10, R12, R8, R9 ;  /* 0x000000080c0a7223 */ /* 0x000fe20000000009 */
[----:B------:R-:W-:-:S03]  /*1e90*/  MOV R8, R3 ;  /* 0x0000000300087202 */ /* 0x000fc60000000f00 */
[----:B------:R-:W-:Y:S01]  /*1ea0*/  FFMA R23, R12, R10, R9 ;  /* 0x0000000a0c177223 */ /* 0x000fe20000000009 */
[----:B------:R-:W-:Y:S06]  /*1eb0*/  @P0 BRA `(.L_x_19) ;  /* 0xfffffffc00680947 */ /* 0x000fec000383ffff */
[----:B------:R-:W-:Y:S05]  /*1ec0*/  BSYNC.RECONVERGENT B2 ;  /* 0x0000000000027941 */ /* 0x000fea0003800200 */
.L_x_18:
[----:B------:R-:W-:Y:S05]  /*1ed0*/  BSYNC.RECONVERGENT B1 ;  /* 0x0000000000017941 */ /* 0x000fea0003800200 */
.L_x_17:
[----:B------:R-:W-:-:S13]  /*1ee0*/  ISETP.NE.AND P0, PT, R2, RZ, PT ;  /* 0x000000ff0200720c */ /* 0x000fda0003f05270 */
[----:B------:R-:W-:Y:S05]  /*1ef0*/  @!P0 BRA `(.L_x_1) ;  /* 0x0000000000748947 */ /* 0x000fea0003800000 */
[----:B------:R-:W0:Y:S01]  /*1f00*/  LDCU UR4, c[0x0][0x3ac] ;  /* 0x00007580ff0477ac */ /* 0x000e220008000800 */
[----:B------:R-:W-:Y:S02]  /*1f10*/  HFMA2 R5, -RZ, RZ, 0, 0 ;  /* 0x00000000ff057431 */ /* 0x000fe400000001ff */
[----:B0-----:R-:W-:-:S07]  /*1f20*/  FMUL R11, RZ, UR4 ;  /* 0x00000004ff0b7c20 */ /* 0x001fce0008400000 */
.L_x_20:
[C---:B------:R-:W-:Y:S02]  /*1f30*/  FMNMX R4, R11.reuse, R3, !PT ;  /* 0x000000030b047209 */ /* 0x040fe40007800000 */
[----:B------:R-:W-:Y:S02]  /*1f40*/  MOV R10, 0x3bbb989d ;  /* 0x3bbb989d000a7802 */ /* 0x000fe40000000f00 */
[----:B------:R-:W-:Y:S01]  /*1f50*/  MOV R13, 0x437c0000 ;  /* 0x437c0000000d7802 */ /* 0x000fe20000000f00 */
[----:B------:R-:W-:Y:S01]  /*1f60*/  FADD R3, -R4, R3 ;  /* 0x0000000304037221 */ /* 0x000fe20000000100 */
[----:B------:R-:W-:Y:S01]  /*1f70*/  FADD R9, R11, -R4 ;  /* 0x800000040b097221 */ /* 0x000fe20000000000 */
[----:B------:R-:W-:Y:S02]  /*1f80*/  IADD3 R5, PT, PT, R5, 0x1, RZ ;  /* 0x0000000105057810 */ /* 0x000fe40007ffe0ff */
[-C--:B------:R-:W-:Y:S01]  /*1f90*/  FFMA.SAT R6, R3, R10.reuse, 0.5 ;  /* 0x3f00000003067423 */ /* 0x080fe2000000200a */
[----:B------:R-:W-:Y:S01]  /*1fa0*/  FFMA.SAT R10, R9, R10, 0.5 ;  /* 0x3f000000090a7423 */ /* 0x000fe2000000200a */
[----:B------:R-:W-:-:S02]  /*1fb0*/  ISETP.NE.AND P0, PT, R5, R2, PT ;  /* 0x000000020500720c */ /* 0x000fc40003f05270 */
[-C--:B------:R-:W-:Y:S01]  /*1fc0*/  FFMA.RM R6, R6, R13.reuse, 12582913 ;  /* 0x4b40000106067423 */ /* 0x080fe2000000400d */
[----:B------:R-:W-:-:S03]  /*1fd0*/  FFMA.RM R10, R10, R13, 12582913 ;  /* 0x4b4000010a0a7423 */ /* 0x000fc6000000400d */
[----:B------:R-:W-:Y:S01]  /*1fe0*/  FADD R8, R6, -12583039 ;  /* 0xcb40007f06087421 */ /* 0x000fe20000000000 */
[----:B------:R-:W-:Y:S01]  /*1ff0*/  FADD R12, R10, -12583039 ;  /* 0xcb40007f0a0c7421 */ /* 0x000fe20000000000 */
[----:B------:R-:W-:Y:S02]  /*2000*/  SHF.L.U32 R6, R6, 0x17, RZ ;  /* 0x0000001706067819 */ /* 0x000fe400000006ff */
[----:B------:R-:W-:Y:S01]  /*2010*/  FFMA R8, R3, 1.4426950216293334961, -R8 ;  /* 0x3fb8aa3b03087823 */ /* 0x000fe20000000808 */
[----:B------:R-:W-:Y:S01]  /*2020*/  FFMA R12, R9, 1.4426950216293334961, -R12 ;  /* 0x3fb8aa3b090c7823 */ /* 0x000fe2000000080c */
[----:B------:R-:W-:Y:S02]  /*2030*/  SHF.L.U32 R10, R10, 0x17, RZ ;  /* 0x000000170a0a7819 */ /* 0x000fe400000006ff */
[----:B------:R-:W-:Y:S01]  /*2040*/  FFMA R8, R3, 1.925963033500011079e-08, R8 ;  /* 0x32a5706003087823 */ /* 0x000fe20000000008 */
[----:B------:R-:W-:-:S03]  /*2050*/  FFMA R12, R9, 1.925963033500011079e-08, R12 ;  /* 0x32a57060090c7823 */ /* 0x000fc6000000000c */
[----:B------:R-:W0:Y:S08]  /*2060*/  MUFU.EX2 R3, R8 ;  /* 0x0000000800037308 */ /* 0x000e300000000800 */
[----:B------:R-:W2:Y:S01]  /*2070*/  MUFU.EX2 R9, R12 ;  /* 0x0000000c00097308 */ /* 0x000ea20000000800 */
[----:B0-----:R-:W-:Y:S01]  /*2080*/  FMUL R6, R6, R3 ;  /* 0x0000000306067220 */ /* 0x001fe20000400000 */
[----:B------:R-:W-:Y:S01]  /*2090*/  MOV R3, R4 ;  /* 0x0000000400037202 */ /* 0x000fe20000000f00 */
[----:B--2---:R-:W-:-:S04]  /*20a0*/  FMUL R9, R10, R9 ;  /* 0x000000090a097220 */ /* 0x004fc80000400000 */
[----:B------:R-:W-:Y:S01]  /*20b0*/  FFMA R23, R6, R23, R9 ;  /* 0x0000001706177223 */ /* 0x000fe20000000009 */
[----:B------:R-:W-:Y:S06]  /*20c0*/  @P0 BRA `(.L_x_20) ;  /* 0xfffffffc00980947 */ /* 0x000fec000383ffff */
.L_x_1:
[----:B------:R-:W-:Y:S05]  /*20d0*/  BSYNC.RECONVERGENT B0 ;  /* 0x0000000000007941 */ /* 0x000fea0003800200 */
.L_x_0:
[----:B------:R-:W-:Y:S01]  /*20e0*/  IADD3 R2, PT, PT, R23, 0x1800000, RZ ;  /* 0x0180000017027810 */ /* 0x000fe20007ffe0ff */
[----:B------:R-:W-:Y:S03]  /*20f0*/  BSSY.RECONVERGENT B0, `(.L_x_21) ;  /* 0x000000b000007945 */ /* 0x000fe60003800200 */
[----:B------:R-:W-:-:S04]  /*2100*/  LOP3.LUT R2, R2, 0x7f800000, RZ, 0xc0, !PT ;  /* 0x7f80000002027812 */ /* 0x000fc800078ec0ff */
[----:B------:R-:W-:-:S13]  /*2110*/  ISETP.GT.U32.AND P0, PT, R2, 0x1ffffff, PT ;  /* 0x01ffffff0200780c */ /* 0x000fda0003f04070 */
[----:B------:R-:W-:Y:S05]  /*2120*/  @P0 BRA `(.L_x_22) ;  /* 0x00000000000c0947 */ /* 0x000fea0003800000 */
[----:B0-----:R-:W-:-:S07]  /*2130*/  MOV R4, 0x2150 ;  /* 0x0000215000047802 */ /* 0x001fce0000000f00 */
[----:B-1234-:R-:W-:Y:S05]  /*2140*/  CALL.REL.NOINC `($__internal_0_$__cuda_sm20_rcp_rn_f32_slowpath) ;  /* 0x0000000800007944 */ /* 0x01efea0003c00000 */
[----:B------:R-:W-:Y:S05]  /*2150*/  BRA `(.L_x_23) ;  /* 0x0000000000107947 */ /* 0x000fea0003800000 */
.L_x_22:
[----:B------:R-:W0:Y:S02]  /*2160*/  MUFU.RCP R2, R23 ;  /* 0x0000001700027308 */ /* 0x000e240000001000 */
[----:B0--34-:R-:W-:-:S04]  /*2170*/  FFMA R3, R2, R23, -1 ;  /* 0xbf80000002037423 */ /* 0x019fc80000000017 */
[----:B------:R-:W-:-:S04]  /*2180*/  FADD.FTZ R3, -R3, -RZ ;  /* 0x800000ff03037221 */ /* 0x000fc80000010100 */
[----:B------:R-:W-:-:S07]  /*2190*/  FFMA R3, R2, R3, R2 ;  /* 0x0000000302037223 */ /* 0x000fce0000000002 */
.L_x_23:
[----:B------:R-:W-:Y:S05]  /*21a0*/  BSYNC.RECONVERGENT B0 ;  /* 0x0000000000007941 */ /* 0x000fea0003800200 */
.L_x_21:
[----:B------:R-:W0:Y:S02]  /*21b0*/  LDC R2, c[0x0][0x3a4] ;  /* 0x0000e900ff027b82 */ /* 0x000e240000000800 */
[----:B0-----:R-:W-:-:S13]  /*21c0*/  ISETP.GE.AND P0, PT, R2, 0x1, PT ;  /* 0x000000010200780c */ /* 0x001fda0003f06270 */
[----:B------:R-:W-:Y:S05]  /*21d0*/  @!P0 EXIT ;  /* 0x000000000000894d */ /* 0x000fea0003800000 */
[C---:B------:R-:W-:Y:S01]  /*21e0*/  ISETP.GE.U32.AND P0, PT, R2.reuse, 0x10, PT ;  /* 0x000000100200780c */ /* 0x040fe20003f06070 */
[----:B------:R-:W-:Y:S01]  /*21f0*/  IMAD R0, R7, R2, R0 ;  /* 0x0000000207007224 */ /* 0x000fe200078e0200 */
[----:B------:R-:W-:Y:S02]  /*2200*/  LOP3.LUT R24, R2, 0xf, RZ, 0xc0, !PT ;  /* 0x0000000f02187812 */ /* 0x000fe400078ec0ff */
[----:B------:R-:W-:Y:S02]  /*2210*/  MOV R20, RZ ;  /* 0x000000ff00147202 */ /* 0x000fe40000000f00 */
[----:B------:R-:W-:-:S07]  /*2220*/  ISETP.NE.AND P1, PT, R24, RZ, PT ;  /* 0x000000ff1800720c */ /* 0x000fce0003f25270 */
[----:B------:R-:W-:Y:S06]  /*2230*/  @!P0 BRA `(.L_x_24) ;  /* 0x0000000000cc8947 */ /* 0x000fec0003800000 */
[----:B------:R-:W0:Y:S01]  /*2240*/  LDCU.64 UR4, c[0x0][0x398] ;  /* 0x00007300ff0477ac */ /* 0x000e220008000a00 */
[----:B------:R-:W-:Y:S02]  /*2250*/  LOP3.LUT R20, R2, 0x7ffffff0, RZ, 0xc0, !PT ;  /* 0x7ffffff002147812 */ /* 0x000fe400078ec0ff */
[----:B------:R-:W-:Y:S02]  /*2260*/  IADD3 R26, PT, PT, R1, 0x20, RZ ;  /* 0x00000020011a7810 */ /* 0x000fe40007ffe0ff */
[----:B------:R-:W-:Y:S02]  /*2270*/  MOV R21, R0 ;  /* 0x0000000000157202 */ /* 0x000fe40000000f00 */
[----:B------:R-:W-:Y:S01]  /*2280*/  IADD3 R27, PT, PT, -R20, RZ, RZ ;  /* 0x000000ff141b7210 */ /* 0x000fe20007ffe1ff */
[----:B0-----:R-:W-:-:S04]  /*2290*/  UIADD3 UR4, UP0, UPT, UR4, 0x20, URZ ;  /* 0x0000002004047890 */ /* 0x001fc8000ff1e0ff */
[----:B------:R-:W-:-:S12]  /*22a0*/  UIADD3.X UR5, UPT, UPT, URZ, UR5, URZ, UP0, !UPT ;  /* 0x00000005ff057290 */ /* 0x000fd800087fe4ff */
.L_x_25:
[----:B0-----:R-:W3:Y:S04]  /*22b0*/  LDL.128 R4, [R26+-0x20] ;  /* 0xffffe0001a047983 */ /* 0x001ee80000100c00 */
[----:B--2---:R-:W2:Y:S04]  /*22c0*/  LDL.128 R8, [R26+-0x10] ;  /* 0xfffff0001a087983 */ /* 0x004ea80000100c00 */
[----:B------:R-:W4:Y:S04]  /*22d0*/  LDL.128 R12, [R26] ;  /* 0x000000001a0c7983 */ /* 0x000f280000100c00 */
[----:B------:R0:W5:Y:S01]  /*22e0*/  LDL.128 R16, [R26+0x10] ;  /* 0x000010001a107983 */ /* 0x0001620000100c00 */
[----:B------:R-:W-:-:S02]  /*22f0*/  MOV R22, UR4 ;  /* 0x0000000400167c02 */ /* 0x000fc40008000f00 */
[----:B------:R-:W-:Y:S02]  /*2300*/  MOV R23, UR5 ;  /* 0x0000000500177c02 */ /* 0x000fe40008000f00 */
[----:B------:R-:W-:Y:S01]  /*2310*/  IADD3 R27, PT, PT, R27, 0x10, RZ ;  /* 0x000000101b1b7810 */ /* 0x000fe20007ffe0ff */
[----:B------:R-:W-:-:S03]  /*2320*/  IMAD.WIDE R22, R21, 0x4, R22 ;  /* 0x0000000415167825 */ /* 0x000fc600078e0216 */
[----:B------:R-:W-:Y:S02]  /*2330*/  ISETP.NE.AND P0, PT, R27, RZ, PT ;  /* 0x000000ff1b00720c */ /* 0x000fe40003f05270 */
[----:B0-----:R-:W-:Y:S02]  /*2340*/  IADD3 R26, PT, PT, R26, 0x40, RZ ;  /* 0x000000401a1a7810 */ /* 0x001fe40007ffe0ff */
[----:B------:R-:W-:Y:S01]  /*2350*/  IADD3 R21, PT, PT, R21, 0x10, RZ ;  /* 0x0000001015157810 */ /* 0x000fe20007ffe0ff */
[-C--:B---3--:R-:W-:Y:S01]  /*2360*/  FMUL R29, R4, R3.reuse ;  /* 0x00000003041d7220 */ /* 0x088fe20000400000 */
[-C--:B------:R-:W-:Y:S01]  /*2370*/  FMUL R5, R5, R3.reuse ;  /* 0x0000000305057220 */ /* 0x080fe20000400000 */
[-C--:B------:R-:W-:Y:S01]  /*2380*/  FMUL R7, R7, R3.reuse ;  /* 0x0000000307077220 */ /* 0x080fe20000400000 */
[-C--:B------:R-:W-:Y:S01]  /*2390*/  FMUL R6, R6, R3.reuse ;  /* 0x0000000306067220 */ /* 0x080fe20000400000 */
[-C--:B--2---:R-:W-:Y:S01]  /*23a0*/  FMUL R9, R9, R3.reuse ;  /* 0x0000000309097220 */ /* 0x084fe20000400000 */
[----:B------:R0:W-:Y:S01]  /*23b0*/  STG.E desc[UR6][R22.64+-0x20], R29 ;  /* 0xffffe01d16007986 */ /* 0x0001e2000c101906 */
[-C--:B------:R-:W-:Y:S01]  /*23c0*/  FMUL R8, R8, R3.reuse ;  /* 0x0000000308087220 */ /* 0x080fe20000400000 */
[-C--:B------:R-:W-:Y:S01]  /*23d0*/  FMUL R10, R10, R3.reuse ;  /* 0x000000030a0a7220 */ /* 0x080fe20000400000 */
[-C--:B------:R-:W-:Y:S01]  /*23e0*/  FMUL R11, R11, R3.reuse ;  /* 0x000000030b0b7220 */ /* 0x080fe20000400000 */
[----:B------:R2:W-:Y:S01]  /*23f0*/  STG.E desc[UR6][R22.64+-0x1c], R5 ;  /* 0xffffe40516007986 */ /* 0x0005e2000c101906 */
[-C--:B----4-:R-:W-:Y:S01]  /*2400*/  FMUL R13, R13, R3.reuse ;  /* 0x000000030d0d7220 */ /* 0x090fe20000400000 */
[-C--:B------:R-:W-:Y:S01]  /*2410*/  FMUL R15, R15, R3.reuse ;  /* 0x000000030f0f7220 */ /* 0x080fe20000400000 */
[-C--:B-----5:R-:W-:Y:S01]  /*2420*/  FMUL R17, R17, R3.reuse ;  /* 0x0000000311117220 */ /* 0x0a0fe20000400000 */
[----:B------:R3:W-:Y:S01]  /*2430*/  STG.E desc[UR6][R22.64+-0x14], R7 ;  /* 0xffffec0716007986 */ /* 0x0007e2000c101906 */
[----:B------:R-:W-:-:S03]  /*2440*/  FMUL R19, R19, R3 ;  /* 0x0000000313137220 */ /* 0x000fc60000400000 */
[----:B------:R4:W-:Y:S01]  /*2450*/  STG.E desc[UR6][R22.64+-0xc], R9 ;  /* 0xfffff40916007986 */ /* 0x0009e2000c101906 */
[-C--:B0-----:R-:W-:Y:S01]  /*2460*/  FMUL R29, R14, R3.reuse ;  /* 0x000000030e1d7220 */ /* 0x081fe20000400000 */
[-C--:B--2---:R-:W-:Y:S02]  /*2470*/  FMUL R5, R12, R3.reuse ;  /* 0x000000030c057220 */ /* 0x084fe40000400000 */
[----:B------:R0:W-:Y:S01]  /*2480*/  STG.E desc[UR6][R22.64+-0x18], R6 ;  /* 0xffffe80616007986 */ /* 0x0001e2000c101906 */
[----:B---3--:R-:W-:-:S03]  /*2490*/  FMUL R7, R16, R3 ;  /* 0x0000000310077220 */ /* 0x008fc60000400000 */
[----:B------:R0:W-:Y:S01]  /*24a0*/  STG.E desc[UR6][R22.64+-0x10], R8 ;  /* 0xfffff00816007986 */ /* 0x0001e2000c101906 */
[----:B----4-:R-:W-:-:S03]  /*24b0*/  FMUL R9, R18, R3 ;  /* 0x0000000312097220 */ /* 0x010fc60000400000 */
[----:B------:R0:W-:Y:S04]  /*24c0*/  STG.E desc[UR6][R22.64+-0x8], R10 ;  /* 0xfffff80a16007986 */ /* 0x0001e8000c101906 */
        /* <DEDUP_REMOVED lines=8> */
[----:B------:R0:W-:Y:S01]  /*2550*/  STG.E desc[UR6][R22.64+0x1c], R19 ;  /* 0x00001c1316007986 */ /* 0x0001e2000c101906 */
[----:B------:R-:W-:Y:S05]  /*2560*/  @P0 BRA `(.L_x_25) ;  /* 0xfffffffc00500947 */ /* 0x000fea000383ffff */
.L_x_24:
[----:B------:R-:W-:Y:S05]  /*2570*/  @!P1 EXIT ;  /* 0x000000000000994d */ /* 0x000fea0003800000 */
[----:B------:R-:W-:Y:S02]  /*2580*/  ISETP.GE.U32.AND P0, PT, R24, 0x8, PT ;  /* 0x000000081800780c */ /* 0x000fe40003f06070 */
[----:B------:R-:W-:-:S04]  /*2590*/  LOP3.LUT R16, R2, 0x7, RZ, 0xc0, !PT ;  /* 0x0000000702107812 */ /* 0x000fc800078ec0ff */
[----:B------:R-:W-:-:S07]  /*25a0*/  ISETP.NE.AND P1, PT, R16, RZ, PT ;  /* 0x000000ff1000720c */ /* 0x000fce0003f25270 */
[----:B------:R-:W-:Y:S06]  /*25b0*/  @!P0 BRA `(.L_x_26) ;  /* 0x00000000005c8947 */ /* 0x000fec0003800000 */
[----:B------:R-:W-:Y:S01]  /*25c0*/  LEA R14, R20, R25, 0x2 ;  /* 0x00000019140e7211 */ /* 0x000fe200078e10ff */
[----:B0-2---:R-:W0:Y:S04]  /*25d0*/  LDC.64 R12, c[0x0][0x398] ;  /* 0x0000e600ff0c7b82 */ /* 0x005e280000000a00 */
[----:B------:R-:W2:Y:S04]  /*25e0*/  LDL.128 R4, [R14] ;  /* 0x000000000e047983 */ /* 0x000ea80000100c00 */
[----:B------:R-:W3:Y:S01]  /*25f0*/  LDL.128 R8, [R14+0x10] ;  /* 0x000010000e087983 */ /* 0x000ee20000100c00 */
[----:B------:R-:W-:-:S02]  /*2600*/  IADD3 R15, PT, PT, R0, R20, RZ ;  /* 0x00000014000f7210 */ /* 0x000fc40007ffe0ff */
[----:B------:R-:W-:-:S03]  /*2610*/  IADD3 R20, PT, PT, R20, 0x8, RZ ;  /* 0x0000000814147810 */ /* 0x000fc60007ffe0ff */
[----:B0-----:R-:W-:-:S04]  /*2620*/  IMAD.WIDE R12, R15, 0x4, R12 ;  /* 0x000000040f0c7825 */ /* 0x001fc800078e020c */
[----:B--2---:R-:W-:Y:S01]  /*2630*/  FMUL R15, R4, R3 ;  /* 0x00000003040f7220 */ /* 0x004fe20000400000 */
[C---:B------:R-:W-:Y:S01]  /*2640*/  FMUL R5, R3.reuse, R5 ;  /* 0x0000000503057220 */ /* 0x040fe20000400000 */
[C---:B------:R-:W-:Y:S01]  /*2650*/  FMUL R17, R3.reuse, R6 ;  /* 0x0000000603117220 */ /* 0x040fe20000400000 */
[C---:B------:R-:W-:Y:S01]  /*2660*/  FMUL R7, R3.reuse, R7 ;  /* 0x0000000703077220 */ /* 0x040fe20000400000 */
[----:B---3--:R-:W-:Y:S01]  /*2670*/  FMUL R19, R8, R3 ;  /* 0x0000000308137220 */ /* 0x008fe20000400000 */
[C---:B------:R-:W-:Y:S01]  /*2680*/  FMUL R9, R3.reuse, R9 ;  /* 0x0000000903097220 */ /* 0x040fe20000400000 */
[C---:B------:R-:W-:Y:S01]  /*2690*/  FMUL R21, R3.reuse, R10 ;  /* 0x0000000a03157220 */ /* 0x040fe20000400000 */
[----:B------:R-:W-:Y:S01]  /*26a0*/  FMUL R11, R3, R11 ;  /* 0x0000000b030b7220 */ /* 0x000fe20000400000 */
[----:B------:R3:W-:Y:S04]  /*26b0*/  STG.E desc[UR6][R12.64], R15 ;  /* 0x0000000f0c007986 */ /* 0x0007e8000c101906 */
[----:B------:R3:W-:Y:S04]  /*26c0*/  STG.E desc[UR6][R12.64+0x4], R5 ;  /* 0x000004050c007986 */ /* 0x0007e8000c101906 */
[----:B------:R3:W-:Y:S04]  /*26d0*/  STG.E desc[UR6][R12.64+0x8], R17 ;  /* 0x000008110c007986 */ /* 0x0007e8000c101906 */
[----:B------:R3:W-:Y:S04]  /*26e0*/  STG.E desc[UR6][R12.64+0xc], R7 ;  /* 0x00000c070c007986 */ /* 0x0007e8000c101906 */
[----:B------:R3:W-:Y:S04]  /*26f0*/  STG.E desc[UR6][R12.64+0x10], R19 ;  /* 0x000010130c007986 */ /* 0x0007e8000c101906 */
[----:B------:R3:W-:Y:S04]  /*2700*/  STG.E desc[UR6][R12.64+0x14], R9 ;  /* 0x000014090c007986 */ /* 0x0007e8000c101906 */
[----:B------:R3:W-:Y:S04]  /*2710*/  STG.E desc[UR6][R12.64+0x18], R21 ;  /* 0x000018150c007986 */ /* 0x0007e8000c101906 */
[----:B------:R3:W-:Y:S02]  /*2720*/  STG.E desc[UR6][R12.64+0x1c], R11 ;  /* 0x00001c0b0c007986 */ /* 0x0007e4000c101906 */
.L_x_26:
[----:B------:R-:W-:Y:S05]  /*2730*/  @!P1 EXIT ;  /* 0x000000000000994d */ /* 0x000fea0003800000 */
[----:B------:R-:W-:Y:S02]  /*2740*/  ISETP.GE.U32.AND P0, PT, R16, 0x4, PT ;  /* 0x000000041000780c */ /* 0x000fe40003f06070 */
[----:B------:R-:W-:-:S04]  /*2750*/  LOP3.LUT R2, R2, 0x3, RZ, 0xc0, !PT ;  /* 0x0000000302027812 */ /* 0x000fc800078ec0ff */
[----:B------:R-:W-:-:S07]  /*2760*/  ISETP.NE.AND P1, PT, R2, RZ, PT ;  /* 0x000000ff0200720c */ /* 0x000fce0003f25270 */
[----:B------:R-:W-:Y:S06]  /*2770*/  @!P0 BRA `(.L_x_27) ;  /* 0x0000000000388947 */ /* 0x000fec0003800000 */
[----:B------:R-:W-:Y:S01]  /*2780*/  LEA R4, R20, R25, 0x2 ;  /* 0x0000001914047211 */ /* 0x000fe200078e10ff */
[----:B0-23--:R-:W0:Y:S05]  /*2790*/  LDC.64 R8, c[0x0][0x398] ;  /* 0x0000e600ff087b82 */ /* 0x00de2a0000000a00 */
[----:B------:R-:W2:Y:S01]  /*27a0*/  LDL.128 R4, [R4] ;  /* 0x0000000004047983 */ /* 0x000ea20000100c00 */
[----:B------:R-:W-:Y:S02]  /*27b0*/  IADD3 R11, PT, PT, R0, R20, RZ ;  /* 0x00000014000b7210 */ /* 0x000fe40007ffe0ff */
[----:B------:R-:W-:-:S03]  /*27c0*/  IADD3 R20, PT, PT, R20, 0x4, RZ ;  /* 0x0000000414147810 */ /* 0x000fc60007ffe0ff */
[----:B0-----:R-:W-:-:S04]  /*27d0*/  IMAD.WIDE R8, R11, 0x4, R8 ;  /* 0x000000040b087825 */ /* 0x001fc800078e0208 */
[----:B--2---:R-:W-:Y:S01]  /*27e0*/  FMUL R11, R4, R3 ;  /* 0x00000003040b7220 */ /* 0x004fe20000400000 */
[C---:B------:R-:W-:Y:S01]  /*27f0*/  FMUL R5, R3.reuse, R5 ;  /* 0x0000000503057220 */ /* 0x040fe20000400000 */
[C---:B------:R-:W-:Y:S01]  /*2800*/  FMUL R13, R3.reuse, R6 ;  /* 0x00000006030d7220 */ /* 0x040fe20000400000 */
[----:B------:R-:W-:Y:S02]  /*2810*/  FMUL R7, R3, R7 ;  /* 0x0000000703077220 */ /* 0x000fe40000400000 */
[----:B------:R4:W-:Y:S04]  /*2820*/  STG.E desc[UR6][R8.64], R11 ;  /* 0x0000000b08007986 */ /* 0x0009e8000c101906 */
[----:B------:R4:W-:Y:S04]  /*2830*/  STG.E desc[UR6][R8.64+0x4], R5 ;  /* 0x0000040508007986 */ /* 0x0009e8000c101906 */
[----:B------:R4:W-:Y:S04]  /*2840*/  STG.E desc[UR6][R8.64+0x8], R13 ;  /* 0x0000080d08007986 */ /* 0x0009e8000c101906 */
[----:B------:R4:W-:Y:S02]  /*2850*/  STG.E desc[UR6][R8.64+0xc], R7 ;  /* 0x00000c0708007986 */ /* 0x0009e4000c101906 */
.L_x_27:
[----:B------:R-:W-:Y:S05]  /*2860*/  @!P1 EXIT ;  /* 0x000000000000994d */ /* 0x000fea0003800000 */
[----:B0--34-:R-:W0:Y:S01]  /*2870*/  LDC.64 R6, c[0x0][0x398] ;  /* 0x0000e600ff067b82 */ /* 0x019e220000000a00 */
[----:B--2---:R-:W-:Y:S02]  /*2880*/  IADD3 R9, PT, PT, R0, R20, RZ ;  /* 0x0000001400097210 */ /* 0x004fe40007ffe0ff */
[----:B------:R-:W-:Y:S02]  /*2890*/  LEA R20, R20, R25, 0x2 ;  /* 0x0000001914147211 */ /* 0x000fe400078e10ff */
[----:B------:R-:W-:-:S07]  /*28a0*/  IADD3 R0, PT, PT, -R2, RZ, RZ ;  /* 0x000000ff02007210 */ /* 0x000fce0007ffe1ff */
.L_x_28:
[----:B--2---:R2:W3:Y:S01]  /*28b0*/  LDL R2, [R20] ;  /* 0x0000000014027983 */ /* 0x0044e20000100800 */
[C---:B0-----:R-:W-:Y:S01]  /*28c0*/  IMAD.WIDE R4, R9.reuse, 0x4, R6 ;  /* 0x0000000409047825 */ /* 0x041fe200078e0206 */
[----:B------:R-:W-:Y:S02]  /*28d0*/  IADD3 R0, PT, PT, R0, 0x1, RZ ;  /* 0x0000000100007810 */ /* 0x000fe40007ffe0ff */
[----:B------:R-:W-:Y:S02]  /*28e0*/  IADD3 R9, PT, PT, R9, 0x1, RZ ;  /* 0x0000000109097810 */ /* 0x000fe40007ffe0ff */
[----:B------:R-:W-:Y:S02]  /*28f0*/  ISETP.NE.AND P0, PT, R0, RZ, PT ;  /* 0x000000ff0000720c */ /* 0x000fe40003f05270 */
[----:B--2---:R-:W-:Y:S01]  /*2900*/  IADD3 R20, PT, PT, R20, 0x4, RZ ;  /* 0x0000000414147810 */ /* 0x004fe20007ffe0ff */
[----:B---3--:R-:W-:-:S05]  /*2910*/  FMUL R11, R2, R3 ;  /* 0x00000003020b7220 */ /* 0x008fca0000400000 */
[----:B------:R2:W-:Y:S05]  /*2920*/  STG.E desc[UR6][R4.64], R11 ;  /* 0x0000000b04007986 */ /* 0x0005ea000c101906 */
[----:B------:R-:W-:Y:S05]  /*2930*/  @P0 BRA `(.L_x_28) ;  /* 0xfffffffc00dc0947 */ /* 0x000fea000383ffff */
[----:B------:R-:W-:Y:S05]  /*2940*/  EXIT ;  /* 0x000000000000794d */ /* 0x000fea0003800000 */
        .weak           $__internal_0_$__cuda_sm20_rcp_rn_f32_slowpath
        .type           $__internal_0_$__cuda_sm20_rcp_rn_f32_slowpath,@function
        .size           $__internal_0_$__cuda_sm20_rcp_rn_f32_slowpath,(.L_x_61 - $__internal_0_$__cuda_sm20_rcp_rn_f32_slowpath)
$__internal_0_$__cuda_sm20_rcp_rn_f32_slowpath:
[----:B------:R-:W-:Y:S01]  /*2950*/  SHF.L.U32 R2, R23, 0x1, RZ ;  /* 0x0000000117027819 */ /* 0x000fe200000006ff */
[----:B------:R-:W-:Y:S03]  /*2960*/  BSSY.RECONVERGENT B1, `(.L_x_29) ;  /* 0x0000030000017945 */ /* 0x000fe60003800200 */
[----:B------:R-:W-:-:S04]  /*2970*/  SHF.R.U32.HI R9, RZ, 0x18, R2 ;  /* 0x00000018ff097819 */ /* 0x000fc80000011602 */
[----:B------:R-:W-:-:S13]  /*2980*/  ISETP.NE.U32.AND P0, PT, R9, RZ, PT ;  /* 0x000000ff0900720c */ /* 0x000fda0003f05070 */
[----:B------:R-:W-:Y:S05]  /*2990*/  @P0 BRA `(.L_x_30) ;  /* 0x0000000000280947 */ /* 0x000fea0003800000 */
[----:B------:R-:W-:-:S04]  /*29a0*/  SHF.L.U32 R2, R23, 0x1, RZ ;  /* 0x0000000117027819 */ /* 0x000fc800000006ff */
[----:B------:R-:W-:-:S13]  /*29b0*/  ISETP.NE.AND P0, PT, R2, RZ, PT ;  /* 0x000000ff0200720c */ /* 0x000fda0003f05270 */
[----:B------:R-:W-:Y:S01]  /*29c0*/  @P0 FFMA R5, R23, 1.84467440737095516160e+19, RZ ;  /* 0x5f80000017050823 */ /* 0x000fe200000000ff */
[----:B------:R-:W-:Y:S08]  /*29d0*/  @!P0 MUFU.RCP R3, R23 ;  /* 0x0000001700038308 */ /* 0x000ff00000001000 */
[----:B------:R-:W0:Y:S02]  /*29e0*/  @P0 MUFU.RCP R2, R5 ;  /* 0x0000000500020308 */ /* 0x000e240000001000 */
[----:B0-----:R-:W-:-:S04]  /*29f0*/  @P0 FFMA R6, R5, R2, -1 ;  /* 0xbf80000005060423 */ /* 0x001fc80000000002 */
[----:B------:R-:W-:-:S04]  /*2a00*/  @P0 FADD.FTZ R9, -R6, -RZ ;  /* 0x800000ff06090221 */ /* 0x000fc80000010100 */
[----:B------:R-:W-:-:S04]  /*2a10*/  @P0 FFMA R2, R2, R9, R2 ;  /* 0x0000000902020223 */ /* 0x000fc80000000002 */
[----:B------:R-:W-:Y:S01]  /*2a20*/  @P0 FFMA R3, R2, 1.84467440737095516160e+19, RZ ;  /* 0x5f80000002030823 */ /* 0x000fe200000000ff */
[----:B------:R-:W-:Y:S06]  /*2a30*/  BRA `(.L_x_31) ;  /* 0x0000000000887947 */ /* 0x000fec0003800000 */
.L_x_30:
[----:B------:R-:W-:-:S04]  /*2a40*/  IADD3 R11, PT, PT, R9, -0xfd, RZ ;  /* 0xffffff03090b7810 */ /* 0x000fc80007ffe0ff */
[----:B------:R-:W-:-:S13]  /*2a50*/  ISETP.GT.U32.AND P0, PT, R11, 0x1, PT ;  /* 0x000000010b00780c */ /* 0x000fda0003f04070 */
[----:B------:R-:W-:Y:S05]  /*2a60*/  @P0 BRA `(.L_x_32) ;  /* 0x0000000000780947 */ /* 0x000fea0003800000 */
[----:B------:R-:W-:Y:S01]  /*2a70*/  LOP3.LUT R2, R23, 0x7fffff, RZ, 0xc0, !PT ;  /* 0x007fffff17027812 */ /* 0x000fe200078ec0ff */
[----:B------:R-:W-:-:S03]  /*2a80*/  HFMA2 R8, -RZ, RZ, 0, 1.78813934326171875e-07 ;  /* 0x00000003ff087431 */ /* 0x000fc600000001ff */
[----:B------:R-:W-:-:S04]  /*2a90*/  LOP3.LUT R2, R2, 0x3f800000, RZ, 0xfc, !PT ;  /* 0x3f80000002027812 */ /* 0x000fc800078efcff */
[----:B------:R-:W0:Y:S01]  /*2aa0*/  MUFU.RCP R3, R2 ;  /* 0x0000000200037308 */ /* 0x000e220000001000 */
[----:B------:R-:W-:Y:S01]  /*2ab0*/  SHF.L.U32 R8, R8, R11, RZ ;  /* 0x0000000b08087219 */ /* 0x000fe200000006ff */
[----:B0-----:R-:W-:-:S04]  /*2ac0*/  FFMA R5, R2, R3, -1 ;  /* 0xbf80000002057423 */ /* 0x001fc80000000003 */
[----:B------:R-:W-:-:S04]  /*2ad0*/  FADD.FTZ R6, -R5, -RZ ;  /* 0x800000ff05067221 */ /* 0x000fc80000010100 */
[CCC-:B------:R-:W-:Y:S01]  /*2ae0*/  FFMA.RM R5, R3.reuse, R6.reuse, R3.reuse ;  /* 0x0000000603057223 */ /* 0x1c0fe20000004003 */
[----:B------:R-:W-:-:S04]  /*2af0*/  FFMA.RP R6, R3, R6, R3 ;  /* 0x0000000603067223 */ /* 0x000fc80000008003 */
[C---:B------:R-:W-:Y:S02]  /*2b00*/  LOP3.LUT R3, R5.reuse, 0x7fffff, RZ, 0xc0, !PT ;  /* 0x007fffff05037812 */ /* 0x040fe400078ec0ff */
[----:B------:R-:W-:Y:S02]  /*2b10*/  FSETP.NEU.FTZ.AND P0, PT, R5, R6, PT ;  /* 0x000000060500720b */ /* 0x000fe40003f1d000 */
[----:B------:R-:W-:Y:S02]  /*2b20*/  LOP3.LUT R3, R3, 0x800000, RZ, 0xfc, !PT ;  /* 0x0080000003037812 */ /* 0x000fe400078efcff */
[----:B------:R-:W-:Y:S02]  /*2b30*/  SEL R5, RZ, 0xffffffff, !P0 ;  /* 0xffffffffff057807 */ /* 0x000fe40004000000 */
[----:B------:R-:W-:Y:S02]  /*2b40*/  LOP3.LUT R8, R8, R3, RZ, 0xc0, !PT ;  /* 0x0000000308087212 */ /* 0x000fe400078ec0ff */
[----:B------:R-:W-:-:S02]  /*2b50*/  IADD3 R2, PT, PT, -R5, RZ, RZ ;  /* 0x000000ff05027210 */ /* 0x000fc40007ffe1ff */
[-C--:B------:R-:W-:Y:S02]  /*2b60*/  SHF.R.U32.HI R8, RZ, R11.reuse, R8 ;  /* 0x0000000bff087219 */ /* 0x080fe40000011608 */
[----:B------:R-:W-:Y:S02]  /*2b70*/  LOP3.LUT P1, RZ, R2, R11, R3, 0xf8, !PT ;  /* 0x0000000b02ff7212 */ /* 0x000fe4000782f803 */
[C---:B------:R-:W-:Y:S02]  /*2b80*/  LOP3.LUT P0, RZ, R8.reuse, 0x1, RZ, 0xc0, !PT ;  /* 0x0000000108ff7812 */ /* 0x040fe4000780c0ff */
[----:B------:R-:W-:-:S04]  /*2b90*/  LOP3.LUT P2, RZ, R8, 0x2, RZ, 0xc0, !PT ;  /* 0x0000000208ff7812 */ /* 0x000fc8000784c0ff */
[----:B------:R-:W-:Y:S02]  /*2ba0*/  PLOP3.LUT P0, PT, P0, P1, P2, 0xe0, 0x0 ;  /* 0x000000000000781c */ /* 0x000fe40000703c20 */
[----:B------:R-:W-:Y:S02]  /*2bb0*/  LOP3.LUT P1, RZ, R23, 0x7fffff, RZ, 0xc0, !PT ;  /* 0x007fffff17ff7812 */ /* 0x000fe4000782c0ff */
[----:B------:R-:W-:-:S04]  /*2bc0*/  SEL R2, RZ, 0x1, !P0 ;  /* 0x00000001ff027807 */ /* 0x000fc80004000000 */
[----:B------:R-:W-:-:S04]  /*2bd0*/  IADD3 R2, PT, PT, -R2, RZ, RZ ;  /* 0x000000ff02027210 */ /* 0x000fc80007ffe1ff */
[----:B------:R-:W-:Y:S02]  /*2be0*/  ISETP.GE.AND P0, PT, R2, RZ, PT ;  /* 0x000000ff0200720c */ /* 0x000fe40003f06270 */
[----:B------:R-:W-:-:S04]  /*2bf0*/  IADD3 R2, PT, PT, R9, -0xfc, RZ ;  /* 0xffffff0409027810 */ /* 0x000fc80007ffe0ff */
[----:B------:R-:W-:-:S07]  /*2c00*/  SHF.R.U32.HI R2, RZ, R2, R3 ;  /* 0x00000002ff027219 */ /* 0x000fce0000011603 */
[----:B------:R-:W-:-:S04]  /*2c10*/  @!P0 IADD3 R2, PT, PT, R2, 0x1, RZ ;  /* 0x0000000102028810 */ /* 0x000fc80007ffe0ff */
[----:B------:R-:W-:-:S04]  /*2c20*/  @!P1 SHF.L.U32 R2, R2, 0x1, RZ ;  /* 0x0000000102029819 */ /* 0x000fc800000006ff */
[----:B------:R-:W-:Y:S01]  /*2c30*/  LOP3.LUT R3, R2, 0x80000000, R23, 0xf8, !PT ;  /* 0x8000000002037812 */ /* 0x000fe200078ef817 */
[----:B------:R-:W-:Y:S06]  /*2c40*/  BRA `(.L_x_31) ;  /* 0x0000000000047947 */ /* 0x000fec0003800000 */
.L_x_32:
[----:B------:R0:W1:Y:S02]  /*2c50*/  MUFU.RCP R3, R23 ;  /* 0x0000001700037308 */ /* 0x0000640000001000 */
.L_x_31:
[----:B------:R-:W-:Y:S05]  /*2c60*/  BSYNC.RECONVERGENT B1 ;  /* 0x0000000000017941 */ /* 0x000fea0003800200 */
.L_x_29:
[----:B------:R-:W-:-:S04]  /*2c70*/  MOV R5, 0x0 ;  /* 0x0000000000057802 */ /* 0x000fc80000000f00 */
[----:B01----:R-:W-:Y:S05]  /*2c80*/  RET.REL.NODEC R4 `(_Z32waller_operator_multihead_kernelPKfS0_S0_Pfiiif) ;  /* 0xffffffd004dc7950 */ /* 0x003fea0003c3ffff */
.L_x_33:
[----:B------:R-:W-:-:S00]  /*2c90*/  BRA `(.L_x_33) ;  /* 0xfffffffc00fc7947 */ /* 0x000fc0000383ffff */
[----:B------:R-:W-:-:S00]  /*2ca0*/  NOP ;  /* 0x0000000000007918 */ /* 0x000fc00000000000 */
        /* <DEDUP_REMOVED lines=13> */
.L_x_61:


//--------------------- .text._Z22waller_operator_kernelPKfS0_S0_Pfiif --------------------------
	.section	.text._Z22waller_operator_kernelPKfS0_S0_Pfiif,"ax",@progbits
	.align	128
        .global         _Z22waller_operator_kernelPKfS0_S0_Pfiif
        .type           _Z22waller_operator_kernelPKfS0_S0_Pfiif,@function
        .size           _Z22waller_operator_kernelPKfS0_S0_Pfiif,(.L_x_62 - _Z22waller_operator_kernelPKfS0_S0_Pfiif)
        .other          _Z22waller_operator_kernelPKfS0_S0_Pfiif,@"STO_CUDA_ENTRY STV_DEFAULT"
_Z22waller_operator_kernelPKfS0_S0_Pfiif:
.text._Z22waller_operator_kernelPKfS0_S0_Pfiif:
[----:B------:R-:W0:Y:S01]  /*0000*/  LDC R1, c[0x0][0x37c] ;  /* 0x0000df00ff017b82 */ /* 0x000e220000000800 */
[----:B------:R-:W1:Y:S07]  /*0010*/  S2R R3, SR_TID.X ;  /* 0x0000000000037919 */ /* 0x000e6e0000002100 */
[----:B------:R-:W1:Y:S01]  /*0020*/  S2UR UR4, SR_CTAID.X ;  /* 0x00000000000479c3 */ /* 0x000e620000002500 */
[----:B------:R-:W2:Y:S01]  /*0030*/  LDCU UR5, c[0x0][0x3a0] ;  /* 0x00007400ff0577ac */ /* 0x000ea20008000800 */
[----:B0-----:R-:W-:-:S06]  /*0040*/  IADD3 R1, PT, PT, R1, -0x200, RZ ;  /* 0xfffffe0001017810 */ /* 0x001fcc0007ffe0ff */
[----:B------:R-:W1:Y:S02]  /*0050*/  LDC R22, c[0x0][0x360] ;  /* 0x0000d800ff167b82 */ /* 0x000e640000000800 */
[----:B-1----:R-:W-:-:S05]  /*0060*/  IMAD R22, R22, UR4, R3 ;  /* 0x0000000416167c24 */ /* 0x002fca000f8e0203 */
[----:B--2---:R-:W-:-:S13]  /*0070*/  ISETP.GE.AND P0, PT, R22, UR5, PT ;  /* 0x0000000516007c0c */ /* 0x004fda000bf06270 */
[----:B------:R-:W-:Y:S05]  /*0080*/  @P0 EXIT ;  /* 0x000000000000094d */ /* 0x000fea0003800000 */
[----:B------:R0:W-:Y:S01]  /*0090*/  STL.128 [R1], RZ ;  /* 0x000000ff01007387 */ /* 0x0001e20000100c00 */
[----:B------:R-:W-:Y:S01]  /*00a0*/  ISETP.GE.AND P0, PT, R22, RZ, PT ;  /* 0x000000ff1600720c */ /* 0x000fe20003f06270 */
[----:B------:R-:W1:Y:S01]  /*00b0*/  LDCU.64 UR6, c[0x0][0x358] ;  /* 0x00006b00ff0677ac */ /* 0x000e620008000a00 */
[----:B------:R-:W-:Y:S01]  /*00c0*/  BSSY.RECONVERGENT B0, `(.L_x_34) ;  /* 0x0000168000007945 */ /* 0x000fe20003800200 */
[----:B------:R0:W-:Y:S01]  /*00d0*/  STL.128 [R1+0x10], RZ ;  /* 0x000010ff01007387 */ /* 0x0001e20000100c00 */
[----:B------:R-:W-:Y:S01]  /*00e0*/  HFMA2 R2, -RZ, RZ, 0, 0 ;  /* 0x00000000ff027431 */ /* 0x000fe200000001ff */
[----:B------:R-:W-:Y:S02]  /*00f0*/  MOV R23, R1 ;  /* 0x0000000100177202 */ /* 0x000fe40000000f00 */
[----:B------:R0:W-:Y:S01]  /*0100*/  STL.128 [R1+0x20], RZ ;  /* 0x000020ff01007387 */ /* 0x0001e20000100c00 */
[----:B------:R-:W-:-:S03]  /*0110*/  IADD3 R0, PT, PT, R1, 0x10, RZ ;  /* 0x0000001001007810 */ /* 0x000fc60007ffe0ff */
[----:B------:R0:W-:Y:S04]  /*0120*/  STL.128 [R1+0x30], RZ ;  /* 0x000030ff01007387 */ /* 0x0001e80000100c00 */
        /* <DEDUP_REMOVED lines=27> */
[----:B------:R0:W-:Y:S01]  /*02e0*/  STL.128 [R1+0x1f0], RZ ;  /* 0x0001f0ff01007387 */ /* 0x0001e20000100c00 */
[----:B-1----:R-:W-:Y:S05]  /*02f0*/  @!P0 BRA `(.L_x_35) ;  /* 0x0000001400108947 */ /* 0x002fea0003800000 */
[----:B------:R-:W1:Y:S02]  /*0300*/  LDC R5, c[0x0][0x3a4] ;  /* 0x0000e900ff057b82 */ /* 0x000e640000000800 */
[----:B-1----:R-:W-:-:S13]  /*0310*/  ISETP.GE.AND P0, PT, R5, 0x1, PT ;  /* 0x000000010500780c */ /* 0x002fda0003f06270 */
[----:B------:R-:W-:Y:S05]  /*0320*/  @!P0 BRA `(.L_x_36) ;  /* 0x0000000c00b08947 */ /* 0x000fea0003800000 */
[----:B------:R-:W-:Y:S01]  /*0330*/  IMAD R3, R22, R5, RZ ;  /* 0x0000000516037224 */ /* 0x000fe200078e02ff */
[C---:B------:R-:W-:Y:S01]  /*0340*/  LOP3.LUT R4, R5.reuse, 0x7, RZ, 0xc0, !PT ;  /* 0x0000000705047812 */ /* 0x040fe200078ec0ff */
[----:B------:R-:W-:Y:S01]  /*0350*/  HFMA2 R7, -RZ, RZ, 0, 0 ;  /* 0x00000000ff077431 */ /* 0x000fe200000001ff */
[----:B------:R-:W-:Y:S01]  /*0360*/  LOP3.LUT R5, R5, 0x7ffffff8, RZ, 0xc0, !PT ;  /* 0x7ffffff805057812 */ /* 0x000fe200078ec0ff */
[----:B------:R-:W-:Y:S01]  /*0370*/  BSSY.RECONVERGENT B1, `(.L_x_37) ;  /* 0x00000e6000017945 */ /* 0x000fe20003800200 */
[----:B------:R-:W-:Y:S01]  /*0380*/  MOV R6, 0xff800000 ;  /* 0xff80000000067802 */ /* 0x000fe20000000f00 */
[----:B------:R-:W-:Y:S01]  /*0390*/  IMAD.MOV.U32 R2, RZ, RZ, RZ ;  /* 0x000000ffff027224 */ /* 0x000fe200078e00ff */
[----:B------:R-:W-:-:S07]  /*03a0*/  IADD3 R16, PT, PT, -R5, RZ, RZ ;  /* 0x000000ff05107210 */ /* 0x000fce0007ffe1ff */
.L_x_45:
[----:B-1----:R-:W1:Y:S01]  /*03b0*/  LDC R8, c[0x0][0x3a4] ;  /* 0x0000e900ff087b82 */ /* 0x002e620000000800 */
[----:B------:R-:W-:Y:S02]  /*03c0*/  MOV R12, RZ ;  /* 0x000000ff000c7202 */ /* 0x000fe40000000f00 */
[----:B------:R-:W-:Y:S02]  /*03d0*/  MOV R14, RZ ;  /* 0x000000ff000e7202 */ /* 0x000fe40000000f00 */
[----:B-1----:R-:W-:Y:S01]  /*03e0*/  ISETP.GE.U32.AND P0, PT, R8, 0x8, PT ;  /* 0x000000080800780c */ /* 0x002fe20003f06070 */
[----:B------:R-:W-:-:S12]  /*03f0*/  IMAD R17, R7, R8, RZ ;  /* 0x0000000807117224 */ /* 0x000fd800078e02ff */
[----:B--234-:R-:W-:Y:S05]  /*0400*/  @!P0 BRA `(.L_x_38) ;  /* 0x0000000000b88947 */ /* 0x01cfea0003800000 */
[----:B------:R-:W1:Y:S01]  /*0410*/  LDC.64 R8, c[0x0][0x388] ;  /* 0x0000e200ff087b82 */ /* 0x000e620000000a00 */
[----:B------:R-:W2:Y:S01]  /*0420*/  LDCU.64 UR4, c[0x0][0x380] ;  /* 0x00007000ff0477ac */ /* 0x000ea20008000a00 */
[----:B------:R-:W-:Y:S01]  /*0430*/  IMAD.MOV.U32 R12, RZ, RZ, RZ ;  /* 0x000000ffff0c7224 */ /* 0x000fe200078e00ff */
[----:B------:R-:W-:Y:S02]  /*0440*/  MOV R13, R16 ;  /* 0x00000010000d7202 */ /* 0x000fe40000000f00 */
[----:B--2---:R-:W-:-:S04]  /*0450*/  LEA R20, P1, R3, UR4, 0x2 ;  /* 0x0000000403147c11 */ /* 0x004fc8000f8210ff */
[----:B------:R-:W-:Y:S01]  /*0460*/  IADD3 R20, P2, PT, R20, 0x10, RZ ;  /* 0x0000001014147810 */ /* 0x000fe20007f5e0ff */
[----:B-1----:R-:W-:-:S03]  /*0470*/  IMAD.WIDE.U32 R8, R17, 0x4, R8 ;  /* 0x0000000411087825 */ /* 0x002fc600078e0008 */
[----:B------:R-:W-:Y:S02]  /*0480*/  IADD3 R19, P3, PT, R8, 0x10, RZ ;  /* 0x0000001008137810 */ /* 0x000fe40007f7e0ff */
[----:B------:R-:W-:Y:S02]  /*0490*/  LEA.HI.X R8, R3, UR5, RZ, 0x2, P1 ;  /* 0x0000000503087c11 */ /* 0x000fe400088f14ff */
[----:B------:R-:W-:Y:S02]  /*04a0*/  IADD3.X R18, PT, PT, RZ, R9, RZ, P3, !PT ;  /* 0x00000009ff127210 */ /* 0x000fe40001ffe4ff */
[----:B------:R-:W-:-:S07]  /*04b0*/  IADD3.X R9, PT, PT, RZ, R8, RZ, P2, !PT ;  /* 0x00000008ff097210 */ /* 0x000fce00017fe4ff */
.L_x_39:
[----:B------:R-:W-:Y:S02]  /*04c0*/  MOV R8, R20 ;  /* 0x0000001400087202 */ /* 0x000fe40000000f00 */
[----:B------:R-:W-:Y:S02]  /*04d0*/  MOV R10, R19 ;  /* 0x00000013000a7202 */ /* 0x000fe40000000f00 */
[----:B------:R-:W-:Y:S01]  /*04e0*/  MOV R11, R18 ;  /* 0x00000012000b7202 */ /* 0x000fe20000000f00 */
[----:B------:R-:W2:Y:S04]  /*04f0*/  LDG.E.CONSTANT R19, desc[UR6][R8.64+-0x10] ;  /* 0xfffff00608137981 */ /* 0x000ea8000c1e9900 */
[----:B------:R-:W2:Y:S04]  /*0500*/  LDG.E.CONSTANT R20, desc[UR6][R10.64+-0x10] ;  /* 0xfffff0060a147981 */ /* 0x000ea8000c1e9900 */
[----:B------:R-:W3:Y:S04]  /*0510*/  LDG.E.CONSTANT R25, desc[UR6][R8.64+-0xc] ;  /* 0xfffff40608197981 */ /* 0x000ee8000c1e9900 */
[----:B------:R-:W3:Y:S04]  /*0520*/  LDG.E.CONSTANT R24, desc[UR6][R10.64+-0xc] ;  /* 0xfffff4060a187981 */ /* 0x000ee8000c1e9900 */
[----:B------:R-:W4:Y:S04]  /*0530*/  LDG.E.CONSTANT R18, desc[UR6][R8.64+-0x8] ;  /* 0xfffff80608127981 */ /* 0x000f28000c1e9900 */
[----:B------:R-:W4:Y:S04]  /*0540*/  LDG.E.CONSTANT R21, desc[UR6][R10.64+-0x8] ;  /* 0xfffff8060a157981 */ /* 0x000f28000c1e9900 */
[----:B------:R-:W5:Y:S04]  /*0550*/  LDG.E.CONSTANT R15, desc[UR6][R8.64+-0x4] ;  /* 0xfffffc06080f7981 */ /* 0x000f68000c1e9900 */
[----:B------:R-:W5:Y:S01]  /*0560*/  LDG.E.CONSTANT R14, desc[UR6][R10.64+-0x4] ;  /* 0xfffffc060a0e7981 */ /* 0x000f62000c1e9900 */
[----:B--2---:R-:W-:-:S03]  /*0570*/  FFMA R20, R19, R20, R12 ;  /* 0x0000001413147223 */ /* 0x004fc6000000000c */
[----:B------:R-:W2:Y:S04]  /*0580*/  LDG.E.CONSTANT R12, desc[UR6][R8.64] ;  /* 0x00000006080c7981 */ /* 0x000ea8000c1e9900 */
[----:B------:R-:W2:Y:S01]  /*0590*/  LDG.E.CONSTANT R19, desc[UR6][R10.64] ;  /* 0x000000060a137981 */ /* 0x000ea2000c1e9900 */
[----:B---3--:R-:W-:-:S03]  /*05a0*/  FFMA R27, R25, R24, R20 ;  /* 0x00000018191b7223 */ /* 0x008fc60000000014 */
[----:B------:R-:W3:Y:S04]  /*05b0*/  LDG.E.CONSTANT R20, desc[UR6][R8.64+0x4] ;  /* 0x0000040608147981 */ /* 0x000ee8000c1e9900 */
[----:B------:R-:W3:Y:S01]  /*05c0*/  LDG.E.CONSTANT R25, desc[UR6][R10.64+0x4] ;  /* 0x000004060a197981 */ /* 0x000ee2000c1e9900 */
[----:B----4-:R-:W-:-:S03]  /*05d0*/  FFMA R24, R18, R21, R27 ;  /* 0x0000001512187223 */ /* 0x010fc6000000001b */
[----:B------:R-:W4:Y:S04]  /*05e0*/  LDG.E.CONSTANT R18, desc[UR6][R8.64+0x8] ;  /* 0x0000080608127981 */ /* 0x000f28000c1e9900 */
[----:B------:R-:W4:Y:S01]  /*05f0*/  LDG.E.CONSTANT R21, desc[UR6][R10.64+0x8] ;  /* 0x000008060a157981 */ /* 0x000f22000c1e9900 */
[----:B-----5:R-:W-:-:S03]  /*0600*/  FFMA R27, R15, R14, R24 ;  /* 0x0000000e0f1b7223 */ /* 0x020fc60000000018 */
[----:B------:R1:W5:Y:S04]  /*0610*/  LDG.E.CONSTANT R14, desc[UR6][R8.64+0xc] ;  /* 0x00000c06080e7981 */ /* 0x000368000c1e9900 */
[----:B------:R-:W5:Y:S01]  /*0620*/  LDG.E.CONSTANT R15, desc[UR6][R10.64+0xc] ;  /* 0x00000c060a0f7981 */ /* 0x000f62000c1e9900 */
[----:B------:R-:W-:-:S05]  /*0630*/  VIADD R13, R13, 0x8 ;  /* 0x000000080d0d7836 */ /* 0x000fca0000000000 */
[----:B------:R-:W-:Y:S01]  /*0640*/  ISETP.NE.AND P1, PT, R13, RZ, PT ;  /* 0x000000ff0d00720c */ /* 0x000fe20003f25270 */
[----:B--2---:R-:W-:-:S04]  /*0650*/  FFMA R19, R12, R19, R27 ;  /* 0x000000130c137223 */ /* 0x004fc8000000001b */
[----:B---3--:R-:W-:Y:S01]  /*0660*/  FFMA R25, R20, R25, R19 ;  /* 0x0000001914197223 */ /* 0x008fe20000000013 */
[----:B------:R-:W-:Y:S02]  /*0670*/  IADD3 R20, P2, PT, R8, 0x20, RZ ;  /* 0x0000002008147810 */ /* 0x000fe40007f5e0ff */
[----:B------:R-:W-:Y:S02]  /*0680*/  IADD3 R19, P3, PT, R10, 0x20, RZ ;  /* 0x000000200a137810 */ /* 0x000fe40007f7e0ff */
[----:B-1----:R-:W-:Y:S01]  /*0690*/  IADD3.X R9, PT, PT, RZ, R9, RZ, P2, !PT ;  /* 0x00000009ff097210 */ /* 0x002fe200017fe4ff */
[----:B----4-:R-:W-:Y:S01]  /*06a0*/  FFMA R21, R18, R21, R25 ;  /* 0x0000001512157223 */ /* 0x010fe20000000019 */
[----:B------:R-:W-:-:S03]  /*06b0*/  IADD3.X R18, PT, PT, RZ, R11, RZ, P3, !PT ;  /* 0x0000000bff127210 */ /* 0x000fc60001ffe4ff */
[----:B-----5:R-:W-:Y:S01]  /*06c0*/  FFMA R12, R14, R15, R21 ;  /* 0x0000000f0e0c7223 */ /* 0x020fe20000000015 */
[----:B------:R-:W-:Y:S06]  /*06d0*/  @P1 BRA `(.L_x_39) ;  /* 0xfffffffc00781947 */ /* 0x000fec000383ffff */
[----:B------:R-:W-:-:S07]  /*06e0*/  MOV R14, R5 ;  /* 0x00000005000e7202 */ /* 0x000fce0000000f00 */
.L_x_38:
[----:B------:R-:W-:-:S13]  /*06f0*/  ISETP.NE.AND P1, PT, R4, RZ, PT ;  /* 0x000000ff0400720c */ /* 0x000fda0003f25270 */
[----:B------:R-:W-:Y:S05]  /*0700*/  @!P1 BRA `(.L_x_40) ;  /* 0x0000000000bc9947 */ /* 0x000fea0003800000 */
[----:B------:R-:W1:Y:S01]  /*0710*/  LDC.64 R10, c[0x0][0x380] ;  /* 0x0000e000ff0a7b82 */ /* 0x000e620000000a00 */
[-C--:B------:R-:W-:Y:S02]  /*0720*/  IADD3 R13, PT, PT, R3, R14.reuse, RZ ;  /* 0x0000000e030d7210 */ /* 0x080fe40007ffe0ff */
[----:B------:R-:W-:-:S05]  /*0730*/  IADD3 R15, PT, PT, R17, R14, RZ ;  /* 0x0000000e110f7210 */ /* 0x000fca0007ffe0ff */
[----:B------:R-:W2:Y:S01]  /*0740*/  LDC.64 R8, c[0x0][0x388] ;  /* 0x0000e200ff087b82 */ /* 0x000ea20000000a00 */
[----:B-1----:R-:W-:-:S06]  /*0750*/  IMAD.WIDE.U32 R10, R13, 0x4, R10 ;  /* 0x000000040d0a7825 */ /* 0x002fcc00078e000a */
[----:B------:R-:W3:Y:S01]  /*0760*/  LDG.E.CONSTANT R11, desc[UR6][R10.64] ;  /* 0x000000060a0b7981 */ /* 0x000ee2000c1e9900 */
[----:B--2---:R-:W-:-:S06]  /*0770*/  IMAD.WIDE.U32 R8, R15, 0x4, R8 ;  /* 0x000000040f087825 */ /* 0x004fcc00078e0008 */
[----:B------:R-:W3:Y:S01]  /*0780*/  LDG.E.CONSTANT R8, desc[UR6][R8.64] ;  /* 0x0000000608087981 */ /* 0x000ee2000c1e9900 */
[----:B------:R-:W-:Y:S01]  /*0790*/  ISETP.NE.AND P2, PT, R4, 0x1, PT ;  /* 0x000000010400780c */ /* 0x000fe20003f45270 */
[----:B---3--:R-:W-:-:S12]  /*07a0*/  FFMA R12, R11, R8, R12 ;  /* 0x000000080b0c7223 */ /* 0x008fd8000000000c */
[----:B------:R-:W-:Y:S05]  /*07b0*/  @!P2 BRA `(.L_x_40) ;  /* 0x000000000090a947 */ /* 0x000fea0003800000 */
[----:B------:R-:W1:Y:S01]  /*07c0*/  LDCU.128 UR8, c[0x0][0x380] ;  /* 0x00007000ff0877ac */ /* 0x000e620008000c00 */
[-C--:B------:R-:W-:Y:S02]  /*07d0*/  IADD3 R11, P2, PT, R3, R14.reuse, RZ ;  /* 0x0000000e030b7210 */ /* 0x080fe40007f5e0ff */
[----:B------:R-:W-:-:S03]  /*07e0*/  IADD3 R9, P4, PT, R17, R14, RZ ;  /* 0x0000000e11097210 */ /* 0x000fc60007f9e0ff */
[----:B------:R-:W-:Y:S01]  /*07f0*/  IMAD.X R18, RZ, RZ, RZ, P2 ;  /* 0x000000ffff127224 */ /* 0x000fe200010e06ff */
[----:B------:R-:W-:Y:S02]  /*0800*/  IADD3.X R14, PT, PT, RZ, RZ, RZ, P4, !PT ;  /* 0x000000ffff0e7210 */ /* 0x000fe400027fe4ff */
[----:B-1----:R-:W-:Y:S02]  /*0810*/  LEA R10, P3, R11, UR8, 0x2 ;  /* 0x000000080b0a7c11 */ /* 0x002fe4000f8610ff */
[----:B------:R-:W-:Y:S02]  /*0820*/  LEA R8, P5, R9, UR10, 0x2 ;  /* 0x0000000a09087c11 */ /* 0x000fe4000f8a10ff */
[----:B------:R-:W-:Y:S02]  /*0830*/  LEA.HI.X R11, R11, UR9, R18, 0x2, P3 ;  /* 0x000000090b0b7c11 */ /* 0x000fe400098f1412 */
[----:B------:R-:W-:-:S03]  /*0840*/  LEA.HI.X R9, R9, UR11, R14, 0x2, P5 ;  /* 0x0000000b09097c11 */ /* 0x000fc6000a8f140e */
[----:B------:R-:W2:Y:S04]  /*0850*/  LDG.E.CONSTANT R13, desc[UR6][R10.64+0x4] ;  /* 0x000004060a0d7981 */ /* 0x000ea8000c1e9900 */
[----:B------:R-:W2:Y:S01]  /*0860*/  LDG.E.CONSTANT R14, desc[UR6][R8.64+0x4] ;  /* 0x00000406080e7981 */ /* 0x000ea2000c1e9900 */
[----:B------:R-:W-:Y:S01]  /*0870*/  ISETP.NE.AND P2, PT, R4, 0x2, PT ;  /* 0x000000020400780c */ /* 0x000fe20003f45270 */
[----:B--2---:R-:W-:-:S12]  /*0880*/  FFMA R12, R13, R14, R12 ;  /* 0x0000000e0d0c7223 */ /* 0x004fd8000000000c */
[----:B------:R-:W-:Y:S05]  /*0890*/  @!P2 BRA `(.L_x_40) ;  /* 0x000000000058a947 */ /* 0x000fea0003800000 */
        /* <DEDUP_REMOVED lines=22> */
.L_x_40:
[----:B------:R-:W1:Y:S01]  /*0a00*/  LDCU UR4, c[0x0][0x3a8] ;  /* 0x00007500ff0477ac */ /* 0x000e620008000800 */
[----:B------:R-:W-:Y:S01]  /*0a10*/  HFMA2 R11, -RZ, RZ, 0.96630859375, -0.0022525787353515625 ;  /* 0x3bbb989dff0b7431 */ /* 0x000fe200000001ff */
[----:B------:R-:W-:Y:S01]  /*0a20*/  MOV R13, 0x437c0000 ;  /* 0x437c0000000d7802 */ /* 0x000fe20000000f00 */
[----:B-1----:R-:W-:-:S05]  /*0a30*/  FMUL R12, R12, UR4 ;  /* 0x000000040c0c7c20 */ /* 0x002fca0008400000 */
[----:B------:R-:W-:-:S05]  /*0a40*/  FMNMX R9, R12, R6, !PT ;  /* 0x000000060c097209 */ /* 0x000fca0007800000 */
[----:B------:R-:W-:Y:S01]  /*0a50*/  FADD R12, R12, -R9 ;  /* 0x800000090c0c7221 */ /* 0x000fe20000000000 */
[----:B------:R-:W-:-:S03]  /*0a60*/  FADD R6, -R9, R6 ;  /* 0x0000000609067221 */ /* 0x000fc60000000100 */
[----:B------:R-:W-:-:S04]  /*0a70*/  FFMA.SAT R8, R12, R11, 0.5 ;  /* 0x3f0000000c087423 */ /* 0x000fc8000000200b */
[----:B------:R-:W-:Y:S01]  /*0a80*/  FFMA.RM R10, R8, R13, 12582913 ;  /* 0x4b400001080a7423 */ /* 0x000fe2000000400d */
[----:B------:R-:W-:-:S03]  /*0a90*/  FFMA.SAT R8, R6, R11, 0.5 ;  /* 0x3f00000006087423 */ /* 0x000fc6000000200b */
[----:B------:R-:W-:Y:S01]  /*0aa0*/  FADD R11, R10, -12583039 ;  /* 0xcb40007f0a0b7421 */ /* 0x000fe20000000000 */
[----:B------:R-:W-:Y:S01]  /*0ab0*/  FFMA.RM R8, R8, R13, 12582913 ;  /* 0x4b40000108087423 */ /* 0x000fe2000000400d */
[----:B------:R-:W-:Y:S02]  /*0ac0*/  SHF.L.U32 R19, R10, 0x17, RZ ;  /* 0x000000170a137819 */ /* 0x000fe400000006ff */
[----:B------:R-:W-:Y:S01]  /*0ad0*/  FFMA R13, R12, 1.4426950216293334961, -R11 ;  /* 0x3fb8aa3b0c0d7823 */ /* 0x000fe2000000080b */
[C---:B------:R-:W-:Y:S01]  /*0ae0*/  FADD R11, R8.reuse, -12583039 ;  /* 0xcb40007f080b7421 */ /* 0x040fe20000000000 */
[----:B------:R-:W-:Y:S02]  /*0af0*/  SHF.L.U32 R18, R8, 0x17, RZ ;  /* 0x0000001708127819 */ /* 0x000fe400000006ff */
[----:B------:R-:W-:Y:S01]  /*0b00*/  FFMA R13, R12, 1.925963033500011079e-08, R13 ;  /* 0x32a570600c0d7823 */ /* 0x000fe2000000000d */
[----:B------:R-:W-:-:S03]  /*0b10*/  FFMA R11, R6, 1.4426950216293334961, -R11 ;  /* 0x3fb8aa3b060b7823 */ /* 0x000fc6000000080b */
[----:B------:R-:W1:Y:S01]  /*0b20*/  MUFU.EX2 R12, R13 ;  /* 0x0000000d000c7308 */ /* 0x000e620000000800 */
[----:B------:R-:W-:Y:S01]  /*0b30*/  FFMA R11, R6, 1.925963033500011079e-08, R11 ;  /* 0x32a57060060b7823 */ /* 0x000fe2000000000b */
[----:B------:R-:W-:-:S06]  /*0b40*/  MOV R6, R9 ;  /* 0x0000000900067202 */ /* 0x000fcc0000000f00 */
[----:B------:R-:W2:Y:S01]  /*0b50*/  MUFU.EX2 R11, R11 ;  /* 0x0000000b000b7308 */ /* 0x000ea20000000800 */
[----:B-1----:R-:W-:Y:S01]  /*0b60*/  FMUL R19, R19, R12 ;  /* 0x0000000c13137220 */ /* 0x002fe20000400000 */
[----:B------:R-:W-:Y:S02]  /*0b70*/  IMAD.MOV.U32 R12, RZ, RZ, RZ ;  /* 0x000000ffff0c7224 */ /* 0x000fe400078e00ff */
[----:B--2---:R-:W-:-:S04]  /*0b80*/  FMUL R18, R18, R11 ;  /* 0x0000000b12127220 */ /* 0x004fc80000400000 */
[----:B------:R-:W-:Y:S01]  /*0b90*/  FFMA R2, R18, R2, R19 ;  /* 0x0000000212027223 */ /* 0x000fe20000000013 */
[----:B------:R-:W-:Y:S06]  /*0ba0*/  @!P0 BRA `(.L_x_41) ;  /* 0x0000000000948947 */ /* 0x000fec0003800000 */
[----:B------:R-:W-:-:S07]  /*0bb0*/  MOV R20, RZ ;  /* 0x000000ff00147202 */ /* 0x000fce0000000f00 */
.L_x_42:
[----:B-1----:R-:W1:Y:S01]  /*0bc0*/  LDC.64 R24, c[0x0][0x390] ;  /* 0x0000e400ff187b82 */ /* 0x002e620000000a00 */
[----:B------:R-:W-:Y:S02]  /*0bd0*/  IADD3 R9, PT, PT, R17, R20, RZ ;  /* 0x0000001411097210 */ /* 0x000fe40007ffe0ff */
[----:B------:R-:W-:-:S03]  /*0be0*/  LEA R21, R20, R23, 0x2 ;  /* 0x0000001714157211 */ /* 0x000fc600078e10ff */
[----:B-1----:R-:W-:Y:S02]  /*0bf0*/  IMAD.WIDE.U32 R24, R9, 0x4, R24 ;  /* 0x0000000409187825 */ /* 0x002fe400078e0018 */
[----:B------:R-:W2:Y:S04]  /*0c00*/  LDL.128 R8, [R21] ;  /* 0x0000000015087983 */ /* 0x000ea80000100c00 */
[----:B------:R-:W3:Y:S04]  /*0c10*/  LDG.E.CONSTANT R28, desc[UR6][R24.64+0xc] ;  /* 0x00000c06181c7981 */ /* 0x000ee8000c1e9900 */
[----:B------:R-:W4:Y:S04]  /*0c20*/  LDG.E.CONSTANT R12, desc[UR6][R24.64] ;  /* 0x00000006180c7981 */ /* 0x000f28000c1e9900 */
[----:B------:R-:W5:Y:S04]  /*0c30*/  LDG.E.CONSTANT R14, desc[UR6][R24.64+0x4] ;  /* 0x00000406180e7981 */ /* 0x000f68000c1e9900 */
[----:B------:R-:W5:Y:S04]  /*0c40*/  LDG.E.CONSTANT R26, desc[UR6][R24.64+0x8] ;  /* 0x00000806181a7981 */ /* 0x000f68000c1e9900 */
[----:B------:R-:W5:Y:S04]  /*0c50*/  LDG.E.CONSTANT R29, desc[UR6][R24.64+0x10] ;  /* 0x00001006181d7981 */ /* 0x000f68000c1e9900 */
[----:B------:R-:W5:Y:S01]  /*0c60*/  LDG.E.CONSTANT R27, desc[UR6][R24.64+0x1c] ;  /* 0x00001c06181b7981 */ /* 0x000f62000c1e9900 */
[C---:B---3--:R-:W-:Y:S01]  /*0c70*/  FMUL R28, R19.reuse, R28 ;  /* 0x0000001c131c7220 */ /* 0x048fe20000400000 */
[----:B----4-:R-:W-:-:S03]  /*0c80*/  FMUL R13, R19, R12 ;  /* 0x0000000c130d7220 */ /* 0x010fc60000400000 */
[C---:B--2---:R-:W-:Y:S02]  /*0c90*/  FFMA R11, R18.reuse, R11, R28 ;  /* 0x0000000b120b7223 */ /* 0x044fe4000000001c */
[----:B------:R-:W2:Y:S01]  /*0ca0*/  LDG.E.CONSTANT R28, desc[UR6][R24.64+0x14] ;  /* 0x00001406181c7981 */ /* 0x000ea2000c1e9900 */
[C---:B-----5:R-:W-:Y:S01]  /*0cb0*/  FMUL R14, R19.reuse, R14 ;  /* 0x0000000e130e7220 */ /* 0x060fe20000400000 */
[C---:B------:R-:W-:Y:S02]  /*0cc0*/  FMUL R15, R19.reuse, R26 ;  /* 0x0000001a130f7220 */ /* 0x040fe40000400000 */
[----:B------:R-:W3:Y:S01]  /*0cd0*/  LDG.E.CONSTANT R26, desc[UR6][R24.64+0x18] ;  /* 0x00001806181a7981 */ /* 0x000ee2000c1e9900 */
[C---:B------:R-:W-:Y:S01]  /*0ce0*/  FFMA R8, R18.reuse, R8, R13 ;  /* 0x0000000812087223 */ /* 0x040fe2000000000d */
[C---:B------:R-:W-:Y:S01]  /*0cf0*/  FFMA R9, R18.reuse, R9, R14 ;  /* 0x0000000912097223 */ /* 0x040fe2000000000e */
[----:B------:R-:W-:Y:S02]  /*0d00*/  FFMA R10, R18, R10, R15 ;  /* 0x0000000a120a7223 */ /* 0x000fe4000000000f */
[----:B------:R-:W4:Y:S01]  /*0d10*/  LDL.128 R12, [R21+0x10] ;  /* 0x00001000150c7983 */ /* 0x000f220000100c00 */
[C---:B------:R-:W-:Y:S01]  /*0d20*/  FMUL R29, R19.reuse, R29 ;  /* 0x0000001d131d7220 */ /* 0x040fe20000400000 */
[C---:B------:R-:W-:Y:S01]  /*0d30*/  FMUL R27, R19.reuse, R27 ;  /* 0x0000001b131b7220 */ /* 0x040fe20000400000 */
[----:B------:R-:W-:Y:S01]  /*0d40*/  IADD3 R20, PT, PT, R20, 0x8, RZ ;  /* 0x0000000814147810 */ /* 0x000fe20007ffe0ff */
[----:B------:R1:W-:Y:S03]  /*0d50*/  STL.128 [R21], R8 ;  /* 0x0000000815007387 */ /* 0x0003e60000100c00 */
[----:B------:R-:W-:Y:S01]  /*0d60*/  ISETP.NE.AND P0, PT, R20, R5, PT ;  /* 0x000000051400720c */ /* 0x000fe20003f05270 */
[C---:B--2---:R-:W-:Y:S01]  /*0d70*/  FMUL R28, R19.reuse, R28 ;  /* 0x0000001c131c7220 */ /* 0x044fe20000400000 */
[----:B---3--:R-:W-:Y:S01]  /*0d80*/  FMUL R26, R19, R26 ;  /* 0x0000001a131a7220 */ /* 0x008fe20000400000 */
[----:B----4-:R-:W-:-:S02]  /*0d90*/  FFMA R12, R18, R12, R29 ;  /* 0x0000000c120c7223 */ /* 0x010fc4000000001d */
[C---:B------:R-:W-:Y:S01]  /*0da0*/  FFMA R13, R18.reuse, R13, R28 ;  /* 0x0000000d120d7223 */ /* 0x040fe2000000001c */
[C---:B------:R-:W-:Y:S01]  /*0db0*/  FFMA R14, R18.reuse, R14, R26 ;  /* 0x0000000e120e7223 */ /* 0x040fe2000000001a */
[----:B------:R-:W-:-:S05]  /*0dc0*/  FFMA R15, R18, R15, R27 ;  /* 0x0000000f120f7223 */ /* 0x000fca000000001b */
[----:B------:R1:W-:Y:S01]  /*0dd0*/  STL.128 [R21+0x10], R12 ;  /* 0x0000100c15007387 */ /* 0x0003e20000100c00 */
[----:B------:R-:W-:Y:S05]  /*0de0*/  @P0 BRA `(.L_x_42) ;  /* 0xfffffffc00740947 */ /* 0x000fea000383ffff */
[----:B-1----:R-:W-:-:S07]  /*0df0*/  IMAD.MOV.U32 R12, RZ, RZ, R5 ;  /* 0x000000ffff0c7224 */ /* 0x002fce00078e0005 */
.L_x_41:
[----:B------:R-:W-:Y:S05]  /*0e00*/  @!P1 BRA `(.L_x_43) ;  /* 0x0000000000e09947 */ /* 0x000fea0003800000 */
[----:B------:R-:W1:Y:S01]  /*0e10*/  LDC.64 R8, c[0x0][0x390] ;  /* 0x0000e400ff087b82 */ /* 0x000e620000000a00 */
[----:B------:R-:W-:Y:S02]  /*0e20*/  IADD3 R11, PT, PT, R17, R12, RZ ;  /* 0x0000000c110b7210 */ /* 0x000fe40007ffe0ff */
[----:B------:R-:W-:-:S03]  /*0e30*/  LEA R10, R12, R23, 0x2 ;  /* 0x000000170c0a7211 */ /* 0x000fc600078e10ff */
[----:B-1----:R-:W-:Y:S02]  /*0e40*/  IMAD.WIDE.U32 R8, R11, 0x4, R8 ;  /* 0x000000040b087825 */ /* 0x002fe400078e0008 */
[----:B------:R-:W2:Y:S04]  /*0e50*/  LDL R11, [R10] ;  /* 0x000000000a0b7983 */ /* 0x000ea80000100800 */
[----:B------:R-:W3:Y:S01]  /*0e60*/  LDG.E.CONSTANT R8, desc[UR6][R8.64] ;  /* 0x0000000608087981 */ /* 0x000ee2000c1e9900 */
[----:B------:R-:W-:Y:S01]  /*0e70*/  ISETP.NE.AND P0, PT, R4, 0x1, PT ;  /* 0x000000010400780c */ /* 0x000fe20003f05270 */
[----:B---3--:R-:W-:-:S04]  /*0e80*/  FMUL R13, R19, R8 ;  /* 0x00000008130d7220 */ /* 0x008fc80000400000 */
[----:B--2---:R-:W-:-:S05]  /*0e90*/  FFMA R11, R18, R11, R13 ;  /* 0x0000000b120b7223 */ /* 0x004fca000000000d */
[----:B------:R1:W-:Y:S03]  /*0ea0*/  STL [R10], R11 ;  /* 0x0000000b0a007387 */ /* 0x0003e60000100800 */
[----:B------:R-:W-:Y:S05]  /*0eb0*/  @!P0 BRA `(.L_x_43) ;  /* 0x0000000000b48947 */ /* 0x000fea0003800000 */
[----:B------:R-:W2:Y:S01]  /*0ec0*/  LDCU.64 UR4, c[0x0][0x390] ;  /* 0x00007200ff0477ac */ /* 0x000ea20008000a00 */
[----:B------:R-:W-:Y:S01]  /*0ed0*/  IADD3 R17, P0, PT, R17, R12, RZ ;  /* 0x0000000c11117210 */ /* 0x000fe20007f1e0ff */
[----:B------:R-:W3:Y:S03]  /*0ee0*/  LDL R13, [R10+0x4] ;  /* 0x000004000a0d7983 */ /* 0x000ee60000100800 */
[----:B------:R-:W-:Y:S02]  /*0ef0*/  IADD3.X R12, PT, PT, RZ, RZ, RZ, P0, !PT ;  /* 0x000000ffff0c7210 */ /* 0x000fe400007fe4ff */
[----:B--2---:R-:W-:-:S04]  /*0f00*/  LEA R8, P0, R17, UR4, 0x2 ;  /* 0x0000000411087c11 */ /* 0x004fc8000f8010ff */
[----:B------:R-:W-:-:S05]  /*0f10*/  LEA.HI.X R9, R17, UR5, R12, 0x2, P0 ;  /* 0x0000000511097c11 */ /* 0x000fca00080f140c */
[----:B------:R-:W1:Y:S01]  /*0f20*/  LDG.E.CONSTANT R12, desc[UR6][R8.64+0x4] ;  /* 0x00000406080c7981 */ /* 0x000e62000c1e9900 */
[----:B------:R-:W-:Y:S01]  /*0f30*/  ISETP.NE.AND P0, PT, R4, 0x2, PT ;  /* 0x000000020400780c */ /* 0x000fe20003f05270 */
[----:B-1----:R-:W-:-:S04]  /*0f40*/  FMUL R11, R19, R12 ;  /* 0x0000000c130b7220 */ /* 0x002fc80000400000 */
[----:B---3--:R-:W-:-:S05]  /*0f50*/  FFMA R11, R18, R13, R11 ;  /* 0x0000000d120b7223 */ /* 0x008fca000000000b */
[----:B------:R2:W-:Y:S03]  /*0f60*/  STL [R10+0x4], R11 ;  /* 0x0000040b0a007387 */ /* 0x0005e60000100800 */
[----:B------:R-:W-:Y:S05]  /*0f70*/  @!P0 BRA `(.L_x_43) ;  /* 0x0000000000848947 */ /* 0x000fea0003800000 */
[----:B------:R-:W2:Y:S04]  /*0f80*/  LDG.E.CONSTANT R12, desc[UR6][R8.64+0x8] ;  /* 0x00000806080c7981 */ /* 0x000ea8000c1e9900 */
[----:B------:R-:W3:Y:S01]  /*0f90*/  LDL R13, [R10+0x8] ;  /* 0x000008000a0d7983 */ /* 0x000ee20000100800 */
[----:B------:R-:W-:Y:S01]  /*0fa0*/  ISETP.NE.AND P0, PT, R4, 0x3, PT ;  /* 0x000000030400780c */ /* 0x000fe20003f05270 */
[----:B--2---:R-:W-:-:S04]  /*0fb0*/  FMUL R11, R19, R12 ;  /* 0x0000000c130b7220 */ /* 0x004fc80000400000 */
[----:B---3--:R-:W-:-:S05]  /*0fc0*/  FFMA R11, R18, R13, R11 ;  /* 0x0000000d120b7223 */ /* 0x008fca000000000b */
[----:B------:R3:W-:Y:S03]  /*0fd0*/  STL [R10+0x8], R11 ;  /* 0x0000080b0a007387 */ /* 0x0007e60000100800 */
        /* <DEDUP_REMOVED lines=10> */
[----:B------:R-:W-:Y:S01]  /*1080*/  ISETP.NE.AND P0, PT, R4, 0x5, PT ;  /* 0x000000050400780c */ /* 0x000fe20003f05270 */
[----:B--2---:R-:W-:-:S04]  /*1090*/  FMUL R13, R19, R12 ;  /* 0x0000000c130d7220 */ /* 0x004fc80000400000 */
[----:B---3--:R-:W-:-:S05]  /*10a0*/  FFMA R11, R18, R11, R13 ;  /* 0x0000000b120b7223 */ /* 0x008fca000000000d */
[----:B------:R1:W-:Y:S03]  /*10b0*/  STL [R10+0x10], R11 ;  /* 0x0000100b0a007387 */ /* 0x0003e60000100800 */
[----:B------:R-:W-:Y:S05]  /*10c0*/  @!P0 BRA `(.L_x_43) ;  /* 0x0000000000308947 */ /* 0x000fea0003800000 */
[----:B------:R-:W1:Y:S04]  /*10d0*/  LDG.E.CONSTANT R12, desc[UR6][R8.64+0x14] ;  /* 0x00001406080c7981 */ /* 0x000e68000c1e9900 */
[----:B------:R-:W2:Y:S01]  /*10e0*/  LDL R13, [R10+0x14] ;  /* 0x000014000a0d7983 */ /* 0x000ea20000100800 */
[----:B------:R-:W-:Y:S01]  /*10f0*/  ISETP.NE.AND P0, PT, R4, 0x6, PT ;  /* 0x000000060400780c */ /* 0x000fe20003f05270 */
[----:B-1----:R-:W-:-:S04]  /*1100*/  FMUL R11, R19, R12 ;  /* 0x0000000c130b7220 */ /* 0x002fc80000400000 */
[----:B--2---:R-:W-:-:S05]  /*1110*/  FFMA R11, R18, R13, R11 ;  /* 0x0000000d120b7223 */ /* 0x004fca000000000b */
[----:B------:R1:W-:Y:S03]  /*1120*/  STL [R10+0x14], R11 ;  /* 0x0000140b0a007387 */ /* 0x0003e60000100800 */
[----:B------:R-:W-:Y:S05]  /*1130*/  @!P0 BRA `(.L_x_43) ;  /* 0x0000000000148947 */ /* 0x000fea0003800000 */
[----:B------:R-:W2:Y:S04]  /*1140*/  LDG.E.CONSTANT R8, desc[UR6][R8.64+0x18] ;  /* 0x0000180608087981 */ /* 0x000ea8000c1e9900 */
[----:B-1----:R-:W3:Y:S01]  /*1150*/  LDL R11, [R10+0x18] ;  /* 0x000018000a0b7983 */ /* 0x002ee20000100800 */
[----:B--2---:R-:W-:-:S04]  /*1160*/  FMUL R19, R19, R8 ;  /* 0x0000000813137220 */ /* 0x004fc80000400000 */
[----:B---3--:R-:W-:-:S05]  /*1170*/  FFMA R19, R18, R11, R19 ;  /* 0x0000000b12137223 */ /* 0x008fca0000000013 */
[----:B------:R1:W-:Y:S02]  /*1180*/  STL [R10+0x18], R19 ;  /* 0x000018130a007387 */ /* 0x0003e40000100800 */
.L_x_43:
[----:B------:R-:W-:-:S13]  /*1190*/  ISETP.NE.AND P0, PT, R7, R22, PT ;  /* 0x000000160700720c */ /* 0x000fda0003f05270 */
[----:B------:R-:W-:Y:S05]  /*11a0*/  @!P0 BRA `(.L_x_44) ;  /* 0x0000000000088947 */ /* 0x000fea0003800000 */
[----:B------:R-:W-:Y:S01]  /*11b0*/  IADD3 R7, PT, PT, R7, 0x1, RZ ;  /* 0x0000000107077810 */ /* 0x000fe20007ffe0ff */
[----:B------:R-:W-:Y:S06]  /*11c0*/  BRA `(.L_x_45) ;  /* 0xfffffff000787947 */ /* 0x000fec000383ffff */
.L_x_44:
[----:B------:R-:W-:Y:S05]  /*11d0*/  BSYNC.RECONVERGENT B1 ;  /* 0x0000000000017941 */ /* 0x000fea0003800200 */
.L_x_37:
[----:B------:R-:W-:Y:S05]  /*11e0*/  BRA `(.L_x_35) ;  /* 0x0000000400547947 */ /* 0x000fea0003800000 */
.L_x_36:
[C---:B------:R-:W-:Y:S01]  /*11f0*/  ISETP.GE.U32.AND P0, PT, R22.reuse, 0x3, PT ;  /* 0x000000031600780c */ /* 0x040fe20003f06070 */
[----:B------:R-:W-:Y:S01]  /*1200*/  BSSY.RECONVERGENT B1, `(.L_x_46) ;  /* 0x0000034000017945 */ /* 0x000fe20003800200 */
[----:B------:R-:W-:Y:S01]  /*1210*/  IADD3 R5, PT, PT, R22, 0x1, RZ ;  /* 0x0000000116057810 */ /* 0x000fe20007ffe0ff */
[----:B------:R-:W-:Y:S02]  /*1220*/  HFMA2 R2, -RZ, RZ, 0, 0 ;  /* 0x00000000ff027431 */ /* 0x000fe400000001ff */
[----:B------:R-:W-:Y:S01]  /*1230*/  IMAD.MOV.U32 R4, RZ, RZ, -0x800000 ;  /* 0xff800000ff047424 */ /* 0x000fe200078e00ff */
[----:B------:R-:W-:-:S07]  /*1240*/  LOP3.LUT R3, R5, 0x3, RZ, 0xc0, !PT ;  /* 0x0000000305037812 */ /* 0x000fce00078ec0ff */
[----:B------:R-:W-:Y:S05]  /*1250*/  @!P0 BRA `(.L_x_47) ;  /* 0x0000000000b88947 */ /* 0x000fea0003800000 */
[----:B------:R-:W1:Y:S01]  /*1260*/  LDCU UR4, c[0x0][0x3a8] ;  /* 0x00007500ff0477ac */ /* 0x000e620008000800 */
[----:B------:R-:W-:Y:S01]  /*1270*/  BSSY.RECONVERGENT B2, `(.L_x_47) ;  /* 0x000002c000027945 */ /* 0x000fe20003800200 */
[----:B------:R-:W-:Y:S02]  /*1280*/  LOP3.LUT R5, R5, 0x7ffffffc, RZ, 0xc0, !PT ;  /* 0x7ffffffc05057812 */ /* 0x000fe400078ec0ff */
[----:B------:R-:W-:Y:S02]  /*1290*/  MOV R6, RZ ;  /* 0x000000ff00067202 */ /* 0x000fe40000000f00 */
[----:B------:R-:W-:Y:S02]  /*12a0*/  MOV R8, 0xff800000 ;  /* 0xff80000000087802 */ /* 0x000fe40000000f00 */
[----:B------:R-:W-:Y:S01]  /*12b0*/  MOV R2, RZ ;  /* 0x000000ff00027202 */ /* 0x000fe20000000f00 */
[----:B-1----:R-:W-:-:S07]  /*12c0*/  FMUL R7, RZ, UR4 ;  /* 0x00000004ff077c20 */ /* 0x002fce0008400000 */
.L_x_48:
[C---:B------:R-:W-:Y:S01]  /*12d0*/  FMNMX R4, R7.reuse, R8, !PT ;  /* 0x0000000807047209 */ /* 0x040fe20007800000 */
[----:B------:R-:W-:Y:S01]  /*12e0*/  IMAD.MOV.U32 R16, RZ, RZ, 0x437c0000 ;  /* 0x437c0000ff107424 */ /* 0x000fe200078e00ff */
        /* <DEDUP_REMOVED lines=14> */
[C---:B------:R-:W-:Y:S01]  /*13d0*/  FADD R17, R15.reuse, -12583039 ;  /* 0xcb40007f0f117421 */ /* 0x040fe20000000000 */
        /* <DEDUP_REMOVED lines=8> */
[----:B------:R-:W-:-:S03]  /*1460*/  SHF.L.U32 R10, R9, 0x17, RZ ;  /* 0x00000017090a7819 */ /* 0x000fc600000006ff */
[----:B------:R-:W1:Y:S08]  /*1470*/  MUFU.EX2 R11, R11 ;  /* 0x0000000b000b7308 */ /* 0x000e700000000800 */
[----:B------:R-:W2:Y:S08]  /*1480*/  MUFU.EX2 R13, R13 ;  /* 0x0000000d000d7308 */ /* 0x000eb00000000800 */
[----:B------:R-:W3:Y:S01]  /*1490*/  MUFU.EX2 R12, R17 ;  /* 0x00000011000c7308 */ /* 0x000ee20000000800 */
[----:B-1----:R-:W-:Y:S01]  /*14a0*/  FMUL R9, R8, R11 ;  /* 0x0000000b08097220 */ /* 0x002fe20000400000 */
[----:B------:R-:W-:Y:S01]  /*14b0*/  MOV R8, R4 ;  /* 0x0000000400087202 */ /* 0x000fe20000000f00 */
[----:B--2---:R-:W-:-:S04]  /*14c0*/  FMUL R10, R10, R13 ;  /* 0x0000000d0a0a7220 */ /* 0x004fc80000400000 */
[----:B------:R-:W-:Y:S01]  /*14d0*/  FFMA R9, R9, R2, R10 ;  /* 0x0000000209097223 */ /* 0x000fe2000000000a */
[----:B---3--:R-:W-:-:S04]  /*14e0*/  FMUL R15, R15, R12 ;  /* 0x0000000c0f0f7220 */ /* 0x008fc80000400000 */
[----:B------:R-:W-:-:S04]  /*14f0*/  FFMA R9, R9, R15, R10 ;  /* 0x0000000f09097223 */ /* 0x000fc8000000000a */
[----:B------:R-:W-:-:S04]  /*1500*/  FFMA R9, R15, R9, R10 ;  /* 0x000000090f097223 */ /* 0x000fc8000000000a */
[----:B------:R-:W-:Y:S01]  /*1510*/  FFMA R2, R15, R9, R10 ;  /* 0x000000090f027223 */ /* 0x000fe2000000000a */
[----:B------:R-:W-:Y:S06]  /*1520*/  @P0 BRA `(.L_x_48) ;  /* 0xfffffffc00680947 */ /* 0x000fec000383ffff */
[----:B------:R-:W-:Y:S05]  /*1530*/  BSYNC.RECONVERGENT B2 ;  /* 0x0000000000027941 */ /* 0x000fea0003800200 */
.L_x_47:
[----:B------:R-:W-:Y:S05]  /*1540*/  BSYNC.RECONVERGENT B1 ;  /* 0x0000000000017941 */ /* 0x000fea0003800200 */
.L_x_46:
[----:B------:R-:W-:-:S13]  /*1550*/  ISETP.NE.AND P0, PT, R3, RZ, PT ;  /* 0x000000ff0300720c */ /* 0x000fda0003f05270 */
[----:B------:R-:W-:Y:S05]  /*1560*/  @!P0 BRA `(.L_x_35) ;  /* 0x0000000000748947 */ /* 0x000fea0003800000 */
[----:B------:R-:W1:Y:S01]  /*1570*/  LDCU UR4, c[0x0][0x3a8] ;  /* 0x00007500ff0477ac */ /* 0x000e620008000800 */
[----:B------:R-:W-:Y:S02]  /*1580*/  IMAD.MOV.U32 R6, RZ, RZ, RZ ;  /* 0x000000ffff067224 */ /* 0x000fe400078e00ff */
[----:B-1----:R-:W-:-:S07]  /*1590*/  FMUL R12, RZ, UR4 ;  /* 0x00000004ff0c7c20 */ /* 0x002fce0008400000 */
.L_x_49:
[----:B------:R-:W-:Y:S01]  /*15a0*/  HFMA2 R9, -RZ, RZ, 0.96630859375, -0.0022525787353515625 ;  /* 0x3bbb989dff097431 */ /* 0x000fe200000001ff */
[----:B------:R-:W-:Y:S02]  /*15b0*/  FMNMX R5, R12, R4, !PT ;  /* 0x000000040c057209 */ /* 0x000fe40007800000 */
[----:B------:R-:W-:Y:S02]  /*15c0*/  MOV R11, 0x437c0000 ;  /* 0x437c0000000b7802 */ /* 0x000fe40000000f00 */
[----:B------:R-:W-:Y:S01]  /*15d0*/  IADD3 R6, PT, PT, R6, 0x1, RZ ;  /* 0x0000000106067810 */ /* 0x000fe20007ffe0ff */
[----:B------:R-:W-:Y:S01]  /*15e0*/  FADD R8, R12, -R5 ;  /* 0x800000050c087221 */ /* 0x000fe20000000000 */
[----:B------:R-:W-:Y:S02]  /*15f0*/  FADD R4, -R5, R4 ;  /* 0x0000000405047221 */ /* 0x000fe40000000100 */
[----:B------:R-:W-:Y:S01]  /*1600*/  ISETP.NE.AND P0, PT, R6, R3, PT ;  /* 0x000000030600720c */ /* 0x000fe20003f05270 */
[-C--:B------:R-:W-:Y:S01]  /*1610*/  FFMA.SAT R10, R8, R9.reuse, 0.5 ;  /* 0x3f000000080a7423 */ /* 0x080fe20000002009 */
[----:B------:R-:W-:-:S03]  /*1620*/  FFMA.SAT R7, R4, R9, 0.5 ;  /* 0x3f00000004077423 */ /* 0x000fc60000002009 */
[-C--:B------:R-:W-:Y:S01]  /*1630*/  FFMA.RM R10, R10, R11.reuse, 12582913 ;  /* 0x4b4000010a0a7423 */ /* 0x080fe2000000400b */
[----:B------:R-:W-:-:S03]  /*1640*/  FFMA.RM R7, R7, R11, 12582913 ;  /* 0x4b40000107077423 */ /* 0x000fc6000000400b */
[----:B------:R-:W-:Y:S01]  /*1650*/  FADD R11, R10, -12583039 ;  /* 0xcb40007f0a0b7421 */ /* 0x000fe20000000000 */
[C---:B------:R-:W-:Y:S01]  /*1660*/  FADD R9, R7.reuse, -12583039 ;  /* 0xcb40007f07097421 */ /* 0x040fe20000000000 */
[----:B------:R-:W-:Y:S02]  /*1670*/  SHF.L.U32 R7, R7, 0x17, RZ ;  /* 0x0000001707077819 */ /* 0x000fe400000006ff */
[----:B------:R-:W-:Y:S01]  /*1680*/  FFMA R11, R8, 1.4426950216293334961, -R11 ;  /* 0x3fb8aa3b080b7823 */ /* 0x000fe2000000080b */
[----:B------:R-:W-:Y:S01]  /*1690*/  FFMA R9, R4, 1.4426950216293334961, -R9 ;  /* 0x3fb8aa3b04097823 */ /* 0x000fe20000000809 */
[----:B------:R-:W-:Y:S02]  /*16a0*/  SHF.L.U32 R10, R10, 0x17, RZ ;  /* 0x000000170a0a7819 */ /* 0x000fe400000006ff */
[----:B------:R-:W-:Y:S01]  /*16b0*/  FFMA R11, R8, 1.925963033500011079e-08, R11 ;  /* 0x32a57060080b7823 */ /* 0x000fe2000000000b */
[----:B------:R-:W-:-:S04]  /*16c0*/  FFMA R9, R4, 1.925963033500011079e-08, R9 ;  /* 0x32a5706004097823 */ /* 0x000fc80000000009 */
[----:B------:R-:W1:Y:S08]  /*16d0*/  MUFU.EX2 R4, R9 ;  /* 0x0000000900047308 */ /* 0x000e700000000800 */
[----:B------:R-:W2:Y:S01]  /*16e0*/  MUFU.EX2 R11, R11 ;  /* 0x0000000b000b7308 */ /* 0x000ea20000000800 */
[----:B-1----:R-:W-:Y:S01]  /*16f0*/  FMUL R7, R7, R4 ;  /* 0x0000000407077220 */ /* 0x002fe20000400000 */
[----:B------:R-:W-:-:S02]  /*1700*/  IMAD.MOV.U32 R4, RZ, RZ, R5 ;  /* 0x000000ffff047224 */ /* 0x000fc400078e0005 */
[----:B--2---:R-:W-:-:S04]  /*1710*/  FMUL R10, R10, R11 ;  /* 0x0000000b0a0a7220 */ /* 0x004fc80000400000 */
[----:B------:R-:W-:Y:S01]  /*1720*/  FFMA R2, R7, R2, R10 ;  /* 0x0000000207027223 */ /* 0x000fe2000000000a */
[----:B------:R-:W-:Y:S06]  /*1730*/  @P0 BRA `(.L_x_49) ;  /* 0xfffffffc00980947 */ /* 0x000fec000383ffff */
.L_x_35:
[----:B------:R-:W-:Y:S05]  /*1740*/  BSYNC.RECONVERGENT B0 ;  /* 0x0000000000007941 */ /* 0x000fea0003800200 */
.L_x_34:
[----:B------:R-:W-:Y:S01]  /*1750*/  IADD3 R3, PT, PT, R2, 0x1800000, RZ ;  /* 0x0180000002037810 */ /* 0x000fe20007ffe0ff */
[----:B------:R-:W-:Y:S03]  /*1760*/  BSSY.RECONVERGENT B0, `(.L_x_50) ;  /* 0x000000b000007945 */ /* 0x000fe60003800200 */
[----:B------:R-:W-:-:S04]  /*1770*/  LOP3.LUT R3, R3, 0x7f800000, RZ, 0xc0, !PT ;  /* 0x7f80000003037812 */ /* 0x000fc800078ec0ff */
[----:B------:R-:W-:-:S13]  /*1780*/  ISETP.GT.U32.AND P0, PT, R3, 0x1ffffff, PT ;  /* 0x01ffffff0300780c */ /* 0x000fda0003f04070 */
[----:B------:R-:W-:Y:S05]  /*1790*/  @P0 BRA `(.L_x_51) ;  /* 0x00000000000c0947 */ /* 0x000fea0003800000 */
[----:B------:R-:W-:-:S07]  /*17a0*/  MOV R4, 0x17c0 ;  /* 0x000017c000047802 */ /* 0x000fce0000000f00 */
[----:B01234-:R-:W-:Y:S05]  /*17b0*/  CALL.REL.NOINC `($__internal_1_$__cuda_sm20_rcp_rn_f32_slowpath) ;  /* 0x0000000000f87944 */ /* 0x01ffea0003c00000 */
[----:B------:R-:W-:Y:S05]  /*17c0*/  BRA `(.L_x_52) ;  /* 0x0000000000107947 */ /* 0x000fea0003800000 */
.L_x_51:
[----:B------:R-:W5:Y:S02]  /*17d0*/  MUFU.RCP R3, R2 ;  /* 0x0000000200037308 */ /* 0x000f640000001000 */
[----:B-----5:R-:W-:-:S04]  /*17e0*/  FFMA R4, R3, R2, -1 ;  /* 0xbf80000003047423 */ /* 0x020fc80000000002 */
[----:B------:R-:W-:-:S04]  /*17f0*/  FADD.FTZ R4, -R4, -RZ ;  /* 0x800000ff04047221 */ /* 0x000fc80000010100 */
[----:B------:R-:W-:-:S07]  /*1800*/  FFMA R12, R3, R4, R3 ;  /* 0x00000004030c7223 */ /* 0x000fce0000000003 */
.L_x_52:
[----:B------:R-:W-:Y:S05]  /*1810*/  BSYNC.RECONVERGENT B0 ;  /* 0x0000000000007941 */ /* 0x000fea0003800200 */
.L_x_50:
[----:B------:R-:W5:Y:S02]  /*1820*/  LDC R3, c[0x0][0x3a4] ;  /* 0x0000e900ff037b82 */ /* 0x000f640000000800 */
[----:B-----5:R-:W-:-:S13]  /*1830*/  ISETP.GE.AND P0, PT, R3, 0x1, PT ;  /* 0x000000010300780c */ /* 0x020fda0003f06270 */
[----:B------:R-:W-:Y:S05]  /*1840*/  @!P0 EXIT ;  /* 0x000000000000894d */ /* 0x000fea0003800000 */
[C---:B------:R-:W-:Y:S01]  /*1850*/  ISETP.GE.U32.AND P0, PT, R3.reuse, 0x8, PT ;  /* 0x000000080300780c */ /* 0x040fe20003f06070 */
[----:B------:R-:W-:Y:S01]  /*1860*/  HFMA2 R14, -RZ, RZ, 0, 0 ;  /* 0x00000000ff0e7431 */ /* 0x000fe200000001ff */
[----:B------:R-:W-:Y:S01]  /*1870*/  LOP3.LUT R13, R3, 0x7, RZ, 0xc0, !PT ;  /* 0x00000007030d7812 */ /* 0x000fe200078ec0ff */
[----:B------:R-:W-:-:S03]  /*1880*/  IMAD R22, R22, R3, RZ ;  /* 0x0000000316167224 */ /* 0x000fc600078e02ff */
[----:B------:R-:W-:-:S07]  /*1890*/  ISETP.NE.AND P1, PT, R13, RZ, PT ;  /* 0x000000ff0d00720c */ /* 0x000fce0003f25270 */
[----:B------:R-:W-:Y:S06]  /*18a0*/  @!P0 BRA `(.L_x_53) ;  /* 0x0000000000808947 */ /* 0x000fec0003800000 */
[----:B------:R-:W5:Y:S01]  /*18b0*/  LDCU.64 UR4, c[0x0][0x398] ;  /* 0x00007300ff0477ac */ /* 0x000f620008000a00 */
[----:B------:R-:W-:Y:S02]  /*18c0*/  LOP3.LUT R14, R3, 0x7ffffff8, RZ, 0xc0, !PT ;  /* 0x7ffffff8030e7812 */ /* 0x000fe400078ec0ff */
[----:B------:R-:W-:Y:S02]  /*18d0*/  MOV R17, R22 ;  /* 0x0000001600117202 */ /* 0x000fe40000000f00 */
[----:B------:R-:W-:Y:S01]  /*18e0*/  IADD3 R15, PT, PT, -R14, RZ, RZ ;  /* 0x000000ff0e0f7210 */ /* 0x000fe20007ffe1ff */
[----:B-----5:R-:W-:-:S04]  /*18f0*/  UIADD3 UR4, UP0, UPT, UR4, 0x10, URZ ;  /* 0x0000001004047890 */ /* 0x020fc8000ff1e0ff */
[----:B------:R-:W-:-:S12]  /*1900*/  UIADD3.X UR5, UPT, UPT, URZ, UR5, URZ, UP0, !UPT ;  /* 0x00000005ff057290 */ /* 0x000fd800087fe4ff */
.L_x_54:
[----:B-1----:R-:W5:Y:S04]  /*1910*/  LDL.128 R4, [R0+-0x10] ;  /* 0xfffff00000047983 */ /* 0x002f680000100c00 */
[----:B-1234-:R1:W2:Y:S01]  /*1920*/  LDL.128 R8, [R0] ;  /* 0x0000000000087983 */ /* 0x01e2a20000100c00 */
[----:B------:R-:W-:Y:S01]  /*1930*/  MOV R2, UR4 ;  /* 0x0000000400027c02 */ /* 0x000fe20008000f00 */
[----:B------:R-:W-:Y:S01]  /*1940*/  IMAD.U32 R3, RZ, RZ, UR5 ;  /* 0x00000005ff037e24 */ /* 0x000fe2000f8e00ff */
[----:B------:R-:W-:-:S03]  /*1950*/  IADD3 R15, PT, PT, R15, 0x8, RZ ;  /* 0x000000080f0f7810 */ /* 0x000fc60007ffe0ff */
[----:B------:R-:W-:Y:S01]  /*1960*/  IMAD.WIDE R2, R17, 0x4, R2 ;  /* 0x0000000411027825 */ /* 0x000fe200078e0202 */
[----:B------:R-:W-:Y:S02]  /*1970*/  ISETP.NE.AND P0, PT, R15, RZ, PT ;  /* 0x000000ff0f00720c */ /* 0x000fe40003f05270 */
[----:B-1----:R-:W-:Y:S02]  /*1980*/  IADD3 R0, PT, PT, R0, 0x20, RZ ;  /* 0x0000002000007810 */ /* 0x002fe40007ffe0ff */
[----:B------:R-:W-:Y:S01]  /*1990*/  IADD3 R17, PT, PT, R17, 0x8, RZ ;  /* 0x0000000811117810 */ /* 0x000fe20007ffe0ff */
[-C--:B-----5:R-:W-:Y:S01]  /*19a0*/  FMUL R19, R4, R12.reuse ;  /* 0x0000000c04137220 */ /* 0x0a0fe20000400000 */
[-C--:B------:R-:W-:Y:S01]  /*19b0*/  FMUL R5, R5, R12.reuse ;  /* 0x0000000c05057220 */ /* 0x080fe20000400000 */
[-C--:B------:R-:W-:Y:S01]  /*19c0*/  FMUL R21, R6, R12.reuse ;  /* 0x0000000c06157220 */ /* 0x080fe20000400000 */
[-C--:B------:R-:W-:Y:S01]  /*19d0*/  FMUL R7, R7, R12.reuse ;  /* 0x0000000c07077220 */ /* 0x080fe20000400000 */
[-C--:B--2---:R-:W-:Y:S01]  /*19e0*/  FMUL R25, R8, R12.reuse ;  /* 0x0000000c08197220 */ /* 0x084fe20000400000 */
[-C--:B------:R-:W-:Y:S01]  /*19f0*/  FMUL R9, R9, R12.reuse ;  /* 0x0000000c09097220 */ /* 0x080fe20000400000 */
[-C--:B------:R-:W-:Y:S01]  /*1a00*/  FMUL R27, R10, R12.reuse ;  /* 0x0000000c0a1b7220 */ /* 0x080fe20000400000 */
        /* <DEDUP_REMOVED lines=10> */
.L_x_53:
[----:B------:R-:W-:Y:S05]  /*1ab0*/  @!P1 EXIT ;  /* 0x000000000000994d */ /* 0x000fea0003800000 */
[----:B-1----:R-:W1:Y:S01]  /*1ac0*/  LDC.64 R4, c[0x0][0x398] ;  /* 0x0000e600ff047b82 */ /* 0x002e620000000a00 */
[----:B------:R-:W-:Y:S01]  /*1ad0*/  IADD3 R7, PT, PT, R22, R14, RZ ;  /* 0x0000000e16077210 */ /* 0x000fe20007ffe0ff */
[----:B------:R-:W-:Y:S01]  /*1ae0*/  IMAD R14, R14, 0x4, R23 ;  /* 0x000000040e0e7824 */ /* 0x000fe200078e0217 */
[----:B------:R-:W-:-:S07]  /*1af0*/  IADD3 R13, PT, PT, -R13, RZ, RZ ;  /* 0x000000ff0d0d7210 */ /* 0x000fce0007ffe1ff */
.L_x_55:
[----:B-1----:R5:W2:Y:S01]  /*1b00*/  LDL R9, [R14] ;  /* 0x000000000e097983 */ /* 0x002aa20000100800 */
[C---:B-1----:R-:W-:Y:S01]  /*1b10*/  IMAD.WIDE R2, R7.reuse, 0x4, R4 ;  /* 0x0000000407027825 */ /* 0x042fe200078e0204 */
[----:B------:R-:W-:-:S03]  /*1b20*/  IADD3 R7, PT, PT, R7, 0x1, RZ ;  /* 0x0000000107077810 */ /* 0x000fc60007ffe0ff */
[----:B------:R-:W-:Y:S01]  /*1b30*/  VIADD R13, R13, 0x1 ;  /* 0x000000010d0d7836 */ /* 0x000fe20000000000 */
[----:B-----5:R-:W-:-:S04]  /*1b40*/  IADD3 R14, PT, PT, R14, 0x4, RZ ;  /* 0x000000040e0e7810 */ /* 0x020fc80007ffe0ff */
[----:B------:R-:W-:Y:S01]  /*1b50*/  ISETP.NE.AND P0, PT, R13, RZ, PT ;  /* 0x000000ff0d00720c */ /* 0x000fe20003f05270 */
[----:B--2---:R-:W-:-:S05]  /*1b60*/  FMUL R9, R9, R12 ;  /* 0x0000000c09097220 */ /* 0x004fca0000400000 */
[----:B------:R1:W-:Y:S07]  /*1b70*/  STG.E desc[UR6][R2.64], R9 ;  /* 0x0000000902007986 */ /* 0x0003ee000c101906 */
[----:B------:R-:W-:Y:S05]  /*1b80*/  @P0 BRA `(.L_x_55) ;  /* 0xfffffffc00dc0947 */ /* 0x000fea000383ffff */
[----:B------:R-:W-:Y:S05]  /*1b90*/  EXIT ;  /* 0x000000000000794d */ /* 0x000fea0003800000 */
        .weak           $__internal_1_$__cuda_sm20_rcp_rn_f32_slowpath
        .type           $__internal_1_$__cuda_sm20_rcp_rn_f32_slowpath,@function
        .size           $__internal_1_$__cuda_sm20_rcp_rn_f32_slowpath,(.L_x_62 - $__internal_1_$__cuda_sm20_rcp_rn_f32_slowpath)
$__internal_1_$__cuda_sm20_rcp_rn_f32_slowpath:
        /* <DEDUP_REMOVED lines=15> */
.L_x_57:
[----:B------:R-:W-:-:S04]  /*1c90*/  IADD3 R11, PT, PT, R9, -0xfd, RZ ;  /* 0xffffff03090b7810 */ /* 0x000fc80007ffe0ff */
[----:B------:R-:W-:-:S13]  /*1ca0*/  ISETP.GT.U32.AND P0, PT, R11, 0x1, PT ;  /* 0x000000010b00780c */ /* 0x000fda0003f04070 */
[----:B------:R-:W-:Y:S05]  /*1cb0*/  @P0 BRA `(.L_x_59) ;  /* 0x0000000000780947 */ /* 0x000fea0003800000 */
[----:B------:R-:W-:Y:S02]  /*1cc0*/  LOP3.LUT R3, R2, 0x7fffff, RZ, 0xc0, !PT ;  /* 0x007fffff02037812 */ /* 0x000fe400078ec0ff */
[----:B------:R-:W-:Y:S02]  /*1cd0*/  MOV R8, 0x3 ;  /* 0x0000000300087802 */ /* 0x000fe40000000f00 */
[----:B------:R-:W-:Y:S02]  /*1ce0*/  LOP3.LUT R3, R3, 0x3f800000, RZ, 0xfc, !PT ;  /* 0x3f80000003037812 */ /* 0x000fe400078efcff */
[----:B------:R-:W-:Y:S02]  /*1cf0*/  SHF.L.U32 R8, R8, R11, RZ ;  /* 0x0000000b08087219 */ /* 0x000fe400000006ff */
[----:B------:R-:W0:Y:S02]  /*1d00*/  MUFU.RCP R6, R3 ;  /* 0x0000000300067308 */ /* 0x000e240000001000 */
        /* <DEDUP_REMOVED lines=8> */
[----:B------:R-:W-:-:S03]  /*1d90*/  LOP3.LUT R8, R8, R5, RZ, 0xc0, !PT ;  /* 0x0000000508087212 */ /* 0x000fc600078ec0ff */
[----:B------:R-:W-:Y:S01]  /*1da0*/  IMAD.MOV R6, RZ, RZ, -R6 ;  /* 0x000000ffff067224 */ /* 0x000fe200078e0a06 */
[----:B------:R-:W-:-:S04]  /*1db0*/  SHF.R.U32.HI R8, RZ, R11, R8 ;  /* 0x0000000bff087219 */ /* 0x000fc80000011608 */
[----:B------:R-:W-:Y:S02]  /*1dc0*/  LOP3.LUT P1, RZ, R6, R11, R5, 0xf8, !PT ;  /* 0x0000000b06ff7212 */ /* 0x000fe4000782f805 */
[C---:B------:R-:W-:Y:S02]  /*1dd0*/  LOP3.LUT P0, RZ, R8.reuse, 0x1, RZ, 0xc0, !PT ;  /* 0x0000000108ff7812 */ /* 0x040fe4000780c0ff */
[----:B------:R-:W-:Y:S02]  /*1de0*/  LOP3.LUT P2, RZ, R8, 0x2, RZ, 0xc0, !PT ;  /* 0x0000000208ff7812 */ /* 0x000fe4000784c0ff */
[----:B------:R-:W-:Y:S02]  /*1df0*/  IADD3 R6, PT, PT, R9, -0xfc, RZ ;  /* 0xffffff0409067810 */ /* 0x000fe40007ffe0ff */
[----:B------:R-:W-:Y:S02]  /*1e00*/  PLOP3.LUT P0, PT, P0, P1, P2, 0xe0, 0x0 ;  /* 0x000000000000781c */ /* 0x000fe40000703c20 */
[----:B------:R-:W-:-:S02]  /*1e10*/  LOP3.LUT P1, RZ, R2, 0x7fffff, RZ, 0xc0, !PT ;  /* 0x007fffff02ff7812 */ /* 0x000fc4000782c0ff */
[----:B------:R-:W-:Y:S02]  /*1e20*/  SEL R3, RZ, 0x1, !P0 ;  /* 0x00000001ff037807 */ /* 0x000fe40004000000 */
[----:B------:R-:W-:Y:S02]  /*1e30*/  SHF.R.U32.HI R5, RZ, R6, R5 ;  /* 0x00000006ff057219 */ /* 0x000fe40000011605 */
[----:B------:R-:W-:-:S04]  /*1e40*/  IADD3 R3, PT, PT, -R3, RZ, RZ ;  /* 0x000000ff03037210 */ /* 0x000fc80007ffe1ff */
[----:B------:R-:W-:-:S13]  /*1e50*/  ISETP.GE.AND P0, PT, R3, RZ, PT ;  /* 0x000000ff0300720c */ /* 0x000fda0003f06270 */
[----:B------:R-:W-:-:S04]  /*1e60*/  @!P0 IADD3 R5, PT, PT, R5, 0x1, RZ ;  /* 0x0000000105058810 */ /* 0x000fc80007ffe0ff */
[----:B------:R-:W-:-:S04]  /*1e70*/  @!P1 SHF.L.U32 R5, R5, 0x1, RZ ;  /* 0x0000000105059819 */ /* 0x000fc800000006ff */
[----:B------:R-:W-:Y:S01]  /*1e80*/  LOP3.LUT R5, R5, 0x80000000, R2, 0xf8, !PT ;  /* 0x8000000005057812 */ /* 0x000fe200078ef802 */
[----:B------:R-:W-:Y:S06]  /*1e90*/  BRA `(.L_x_58) ;  /* 0x0000000000047947 */ /* 0x000fec0003800000 */
.L_x_59:
[----:B------:R0:W1:Y:S02]  /*1ea0*/  MUFU.RCP R5, R2 ;  /* 0x0000000200057308 */ /* 0x0000640000001000 */
.L_x_58:
[----:B------:R-:W-:Y:S05]  /*1eb0*/  BSYNC.RECONVERGENT B1 ;  /* 0x0000000000017941 */ /* 0x000fea0003800200 */
.L_x_56:
[----:B-1----:R-:W-:Y:S01]  /*1ec0*/  MOV R12, R5 ;  /* 0x00000005000c7202 */ /* 0x002fe20000000f00 */
[----:B------:R-:W-:-:S04]  /*1ed0*/  HFMA2 R5, -RZ, RZ, 0, 0 ;  /* 0x00000000ff057431 */ /* 0x000fc800000001ff */
[----:B0-----:R-:W-:Y:S05]  /*1ee0*/  RET.REL.NODEC R4 `(_Z22waller_operator_kernelPKfS0_S0_Pfiif) ;  /* 0xffffffe004447950 */ /* 0x001fea0003c3ffff */
.L_x_60:
        /* <DEDUP_REMOVED lines=9> */
.L_x_62:


//--------------------- .nv.shared.reserved.0     --------------------------
	.section	.nv.shared.reserved.0,"aw",@nobits
	.weak		__nv_reservedSMEM_offset_0_alias
	.size		__nv_reservedSMEM_offset_0_alias, 0, 64
	.other		__nv_reservedSMEM_offset_0_alias,@"STO_CUDA_RESERVED_SHARED STV_DEFAULT"
__nv_reservedSMEM_offset_0_alias:
	.zero		0
	.zero		64


//--------------------- .nv.constant0._Z32waller_operator_multihead_kernelPKfS0_S0_Pfiiif --------------------------
	.section	.nv.constant0._Z32waller_operator_multihead_kernelPKfS0_S0_Pfiiif,"a",@progbits
	.sectionflags	@""
	.align	4
.nv.constant0._Z32waller_operator_multihead_kernelPKfS0_S0_Pfiiif:
	.zero		944


//--------------------- .nv.constant0._Z22waller_operator_kernelPKfS0_S0_Pfiif --------------------------
	.section	.nv.constant0._Z22waller_operator_kernelPKfS0_S0_Pfiif,"a",@progbits
	.sectionflags	@""
	.align	4
.nv.constant0._Z22waller_operator_kernelPKfS0_S0_Pfiif:
	.zero		940


//--------------------- SYMBOLS --------------------------

	.type		.nv.reservedSmem.offset0,@object
	.size		.nv.reservedSmem.offset0,0x4
